// auto-generated by cutlass_sweep.gemm — config: {"arch": "sm_100", "cluster_m": 8, "cluster_n": 1, "dtype": "fp16", "dtype_b": "fp16", "layout": "nt", "stages": 0, "tile_k": 64, "tile_m": 128, "tile_n": 256}
#include "cutlass/cutlass.h"
#include "cutlass/gemm/collective/collective_builder.hpp"
#include "cutlass/gemm/device/gemm_universal_adapter.h"
#include "cutlass/gemm/kernel/gemm_universal.hpp"
#include "cutlass/epilogue/collective/collective_builder.hpp"

using ElemA = cutlass::half_t;
using ElemB = cutlass::half_t;
using ElemCD = cutlass::half_t;
using Acc  = float;
using TileShape    = cute::Shape<cute::_128, cute::_256, cute::_64>;
using ClusterShape = cute::Shape<cute::_8, cute::_1, cute::_1>;

using CollectiveEpilogue = typename cutlass::epilogue::collective::CollectiveBuilder<
    cutlass::arch::Sm100, cutlass::arch::OpClassTensorOp,
    TileShape, ClusterShape,
    cutlass::epilogue::collective::EpilogueTileAuto,
    Acc, Acc,
    ElemCD, cutlass::layout::RowMajor, 128 / cutlass::sizeof_bits<ElemCD>::value,
    ElemCD, cutlass::layout::RowMajor, 128 / cutlass::sizeof_bits<ElemCD>::value,
    cutlass::epilogue::collective::EpilogueScheduleAuto
  >::CollectiveOp;

using CollectiveMainloop = typename cutlass::gemm::collective::CollectiveBuilder<
    cutlass::arch::Sm100, cutlass::arch::OpClassTensorOp,
    ElemA, cutlass::layout::RowMajor, 128 / cutlass::sizeof_bits<ElemA>::value,
    ElemB, cutlass::layout::ColumnMajor, 128 / cutlass::sizeof_bits<ElemB>::value,
    Acc,
    TileShape, ClusterShape,
    cutlass::gemm::collective::StageCountAutoCarveout<static_cast<int>(sizeof(typename CollectiveEpilogue::SharedStorage))>,
    cutlass::gemm::collective::KernelScheduleAuto
  >::CollectiveOp;

using GemmKernel = cutlass::gemm::kernel::GemmUniversal<
    cute::Shape<int,int,int,int>,
    CollectiveMainloop,
    CollectiveEpilogue
>;
using Gemm = cutlass::gemm::device::GemmUniversalAdapter<GemmKernel>;

// Force the device kernel symbol into the cubin without needing a host main.
auto* _anchor = &cutlass::device_kernel<GemmKernel>;


// ===== COMPILED SASS (sm_100a) =====

	.target	sm_100a

	.elftype	@"ET_EXEC"


//--------------------- .note.nv.tkinfo           --------------------------
	.section	.note.nv.tkinfo,"",@"SHT_NOTE"
	.sectionflags	@"SHF_NOTE_NV_TKINFO"
	.tkinfo
        /*0018*/ 	.word	0x00000002
        /*0030*/ 	.string	""
        /*0030*/ 	.string	"ptxas"
        /*0030*/ 	.string	"Cuda compilation tools, release 13.0, V13.0.88"
        /*0030*/ 	.string	"Build cuda_13.0.r13.0/compiler.36424714_0"
        /*0030*/ 	.string	"-arch sm_100a -m 64 "



//--------------------- .note.nv.cuinfo           --------------------------
	.section	.note.nv.cuinfo,"",@"SHT_NOTE"
	.sectionflags	@"SHF_NOTE_NV_CUINFO"
        /*0018*/ 	.short	0x0002
        /*001a*/ 	.short	0x0064
        /*001c*/ 	.short	0x0082
	.zero		2


//--------------------- .nv.info                  --------------------------
	.section	.nv.info,"",@"SHT_CUDA_INFO"
	.align	4


	//----- nvinfo : EIATTR_REGCOUNT
	.align		4
        /*0000*/ 	.byte	0x04, 0x2f
        /*0002*/ 	.short	(.L_19 - .L_18)
	.align		4
.L_18:
        /*0004*/ 	.word	index@(_ZN7cutlass13device_kernelINS_4gemm6kernel13GemmUniversalIN4cute5tupleIJiiiiEEENS1_10collective13CollectiveMmaINS1_35MainloopSm100TmaUmmaWarpSpecializedILi8ELi2ELi4ENS5_IJNS4_1CILi8EEENSA_ILi1EEESC_EEEEENS5_IJNSA_ILi128EEENSA_ILi256EEENSA_ILi64EEEEEENS_6half_tENS5_IJlSC_lEEESJ_SK_NS4_8TiledMMAINS4_8MMA_AtomIJNS4_26SM100_MMA_F16BF16_2x1SM_SSISJ_SJ_fLi128ELi256ELNS4_4UMMA5MajorE0ELSP_0ELNSO_7ScaleInE0ELSQ_0EEEEEENS4_6LayoutINS5_IJSC_SC_SC_EEENS5_IJNSA_ILi0EEESV_SV_EEEEENS5_IJNS4_10UnderscoreESY_SY_EEEEENS4_18SM100_TMA_2SM_LOADENS4_14ComposedLayoutINS4_7SwizzleILi3ELi4ELi3EEENS4_18smem_ptr_flag_bitsILi16EEENST_INS5_IJSB_SH_EEENS5_IJSH_SC_EEEEEEEvNS4_8identityENS4_28SM100_TMA_2SM_LOAD_MULTICASTES1A_vS1B_EENS_8epilogue10collective18CollectiveEpilogueINS1E_23Sm100TmaWarpSpecializedILi4ELi2ELi32ELb1ELb0EEEJNS5_IJSH_SG_SH_EEENS5_IJNST_ISH_SC_EENST_INS5_IJNSA_ILi32EEENSA_ILi2EEEEEENS5_IJSC_SF_EEEEEEEESJ_SK_SJ_SK_NS1E_6fusion15FusionCallbacksIS1I_NS1R_17LinearCombinationISJ_fSJ_fLNS_15FloatRoundStyleE2EEES1J_S1Q_JEEENS4_5SM1004TMEM4LOAD26SM100_TMEM_LOAD_32dp32b32xENS4_13SM90_TMA_LOADENS12_INS13_ILi2ELi4ELi3EEES16_NST_INS5_IJSB_S1L_EEENS5_IJS1L_SC_EEEEEEENS4_39AutoVectorizingCopyWithAssumedAlignmentILi128EEENS4_14SM90_TMA_STOREES26_S28_S28_EEEvvEEEEvNT_6ParamsE)
        /*0008*/ 	.word	0x00000076


	//----- nvinfo : EIATTR_FRAME_SIZE
	.align		4
.L_19:
        /*000c*/ 	.byte	0x04, 0x11
        /*000e*/ 	.short	(.L_21 - .L_20)
	.align		4
.L_20:
        /*0010*/ 	.word	index@($__internal_2_$__cuda_sm10x_tcgen05_guardrail_trap_unallocated_columns_being_dealloced)
        /*0014*/ 	.word	0x00000000


	//----- nvinfo : EIATTR_FRAME_SIZE
	.align		4
.L_21:
        /*0018*/ 	.byte	0x04, 0x11
        /*001a*/ 	.short	(.L_23 - .L_22)
	.align		4
.L_22:
        /*001c*/ 	.word	index@($__internal_1_$__cuda_sm10x_tcgen05_guardrail_trap_phase_invalid_during_alloc)
        /*0020*/ 	.word	0x00000000


	//----- nvinfo : EIATTR_FRAME_SIZE
	.align		4
.L_23:
        /*0024*/ 	.byte	0x04, 0x11
        /*0026*/ 	.short	(.L_25 - .L_24)
	.align		4
.L_24:
        /*0028*/ 	.word	index@($__internal_0_$__cuda_sm10x_tcgen05_guardrail_trap_col_being_dealloced_not_returned_by_alloc)
        /*002c*/ 	.word	0x00000000


	//----- nvinfo : EIATTR_FRAME_SIZE
	.align		4
.L_25:
        /*0030*/ 	.byte	0x04, 0x11
        /*0032*/ 	.short	(.L_27 - .L_26)
	.align		4
.L_26:
        /*0034*/ 	.word	index@(_ZN7cutlass13device_kernelINS_4gemm6kernel13GemmUniversalIN4cute5tupleIJiiiiEEENS1_10collective13CollectiveMmaINS1_35MainloopSm100TmaUmmaWarpSpecializedILi8ELi2ELi4ENS5_IJNS4_1CILi8EEENSA_ILi1EEESC_EEEEENS5_IJNSA_ILi128EEENSA_ILi256EEENSA_ILi64EEEEEENS_6half_tENS5_IJlSC_lEEESJ_SK_NS4_8TiledMMAINS4_8MMA_AtomIJNS4_26SM100_MMA_F16BF16_2x1SM_SSISJ_SJ_fLi128ELi256ELNS4_4UMMA5MajorE0ELSP_0ELNSO_7ScaleInE0ELSQ_0EEEEEENS4_6LayoutINS5_IJSC_SC_SC_EEENS5_IJNSA_ILi0EEESV_SV_EEEEENS5_IJNS4_10UnderscoreESY_SY_EEEEENS4_18SM100_TMA_2SM_LOADENS4_14ComposedLayoutINS4_7SwizzleILi3ELi4ELi3EEENS4_18smem_ptr_flag_bitsILi16EEENST_INS5_IJSB_SH_EEENS5_IJSH_SC_EEEEEEEvNS4_8identityENS4_28SM100_TMA_2SM_LOAD_MULTICASTES1A_vS1B_EENS_8epilogue10collective18CollectiveEpilogueINS1E_23Sm100TmaWarpSpecializedILi4ELi2ELi32ELb1ELb0EEEJNS5_IJSH_SG_SH_EEENS5_IJNST_ISH_SC_EENST_INS5_IJNSA_ILi32EEENSA_ILi2EEEEEENS5_IJSC_SF_EEEEEEEESJ_SK_SJ_SK_NS1E_6fusion15FusionCallbacksIS1I_NS1R_17LinearCombinationISJ_fSJ_fLNS_15FloatRoundStyleE2EEES1J_S1Q_JEEENS4_5SM1004TMEM4LOAD26SM100_TMEM_LOAD_32dp32b32xENS4_13SM90_TMA_LOADENS12_INS13_ILi2ELi4ELi3EEES16_NST_INS5_IJSB_S1L_EEENS5_IJS1L_SC_EEEEEEENS4_39AutoVectorizingCopyWithAssumedAlignmentILi128EEENS4_14SM90_TMA_STOREES26_S28_S28_EEEvvEEEEvNT_6ParamsE)
        /*0038*/ 	.word	0x00000000


	//----- nvinfo : EIATTR_MIN_STACK_SIZE
	.align		4
.L_27:
        /*003c*/ 	.byte	0x04, 0x12
        /*003e*/ 	.short	(.L_29 - .L_28)
	.align		4
.L_28:
        /*0040*/ 	.word	index@(_ZN7cutlass13device_kernelINS_4gemm6kernel13GemmUniversalIN4cute5tupleIJiiiiEEENS1_10collective13CollectiveMmaINS1_35MainloopSm100TmaUmmaWarpSpecializedILi8ELi2ELi4ENS5_IJNS4_1CILi8EEENSA_ILi1EEESC_EEEEENS5_IJNSA_ILi128EEENSA_ILi256EEENSA_ILi64EEEEEENS_6half_tENS5_IJlSC_lEEESJ_SK_NS4_8TiledMMAINS4_8MMA_AtomIJNS4_26SM100_MMA_F16BF16_2x1SM_SSISJ_SJ_fLi128ELi256ELNS4_4UMMA5MajorE0ELSP_0ELNSO_7ScaleInE0ELSQ_0EEEEEENS4_6LayoutINS5_IJSC_SC_SC_EEENS5_IJNSA_ILi0EEESV_SV_EEEEENS5_IJNS4_10UnderscoreESY_SY_EEEEENS4_18SM100_TMA_2SM_LOADENS4_14ComposedLayoutINS4_7SwizzleILi3ELi4ELi3EEENS4_18smem_ptr_flag_bitsILi16EEENST_INS5_IJSB_SH_EEENS5_IJSH_SC_EEEEEEEvNS4_8identityENS4_28SM100_TMA_2SM_LOAD_MULTICASTES1A_vS1B_EENS_8epilogue10collective18CollectiveEpilogueINS1E_23Sm100TmaWarpSpecializedILi4ELi2ELi32ELb1ELb0EEEJNS5_IJSH_SG_SH_EEENS5_IJNST_ISH_SC_EENST_INS5_IJNSA_ILi32EEENSA_ILi2EEEEEENS5_IJSC_SF_EEEEEEEESJ_SK_SJ_SK_NS1E_6fusion15FusionCallbacksIS1I_NS1R_17LinearCombinationISJ_fSJ_fLNS_15FloatRoundStyleE2EEES1J_S1Q_JEEENS4_5SM1004TMEM4LOAD26SM100_TMEM_LOAD_32dp32b32xENS4_13SM90_TMA_LOADENS12_INS13_ILi2ELi4ELi3EEES16_NST_INS5_IJSB_S1L_EEENS5_IJS1L_SC_EEEEEEENS4_39AutoVectorizingCopyWithAssumedAlignmentILi128EEENS4_14SM90_TMA_STOREES26_S28_S28_EEEvvEEEEvNT_6ParamsE)
        /*0044*/ 	.word	0x00000000
.L_29:


//--------------------- .nv.compat                --------------------------
	.section	.nv.compat,"",@"SHT_CUDA_COMPAT_INFO"
	.align	4
        /*0000*/ 	.byte	0x02, 0x09, 0x01, 0x00, 0x02, 0x02, 0x02, 0x00, 0x02, 0x05, 0x05, 0x00, 0x03, 0x07, 0x01, 0x01
        /*0010*/ 	.byte	0x02, 0x03, 0x01, 0x00, 0x02, 0x06, 0x01, 0x00, 0x04, 0x0b, 0x08, 0x00, 0x09, 0x00, 0x00, 0x00
        /*0020*/ 	.byte	0x00, 0x00, 0x00, 0x00


//--------------------- .nv.info._ZN7cutlass13device_kernelINS_4gemm6kernel13GemmUniversalIN4cute5tupleIJiiiiEEENS1_10collective13CollectiveMmaINS1_35MainloopSm100TmaUmmaWarpSpecializedILi8ELi2ELi4ENS5_IJNS4_1CILi8EEENSA_ILi1EEESC_EEEEENS5_IJNSA_ILi128EEENSA_ILi256EEENSA_ILi64EEEEEENS_6half_tENS5_IJlSC_lEEESJ_SK_NS4_8TiledMMAINS4_8MMA_AtomIJNS4_26SM100_MMA_F16BF16_2x1SM_SSISJ_SJ_fLi128ELi256ELNS4_4UMMA5MajorE0ELSP_0ELNSO_7ScaleInE0ELSQ_0EEEEEENS4_6LayoutINS5_IJSC_SC_SC_EEENS5_IJNSA_ILi0EEESV_SV_EEEEENS5_IJNS4_10UnderscoreESY_SY_EEEEENS4_18SM100_TMA_2SM_LOADENS4_14ComposedLayoutINS4_7SwizzleILi3ELi4ELi3EEENS4_18smem_ptr_flag_bitsILi16EEENST_INS5_IJSB_SH_EEENS5_IJSH_SC_EEEEEEEvNS4_8identityENS4_28SM100_TMA_2SM_LOAD_MULTICASTES1A_vS1B_EENS_8epilogue10collective18CollectiveEpilogueINS1E_23Sm100TmaWarpSpecializedILi4ELi2ELi32ELb1ELb0EEEJNS5_IJSH_SG_SH_EEENS5_IJNST_ISH_SC_EENST_INS5_IJNSA_ILi32EEENSA_ILi2EEEEEENS5_IJSC_SF_EEEEEEEESJ_SK_SJ_SK_NS1E_6fusion15FusionCallbacksIS1I_NS1R_17LinearCombinationISJ_fSJ_fLNS_15FloatRoundStyleE2EEES1J_S1Q_JEEENS4_5SM1004TMEM4LOAD26SM100_TMEM_LOAD_32dp32b32xENS4_13SM90_TMA_LOADENS12_INS13_ILi2ELi4ELi3EEES16_NST_INS5_IJSB_S1L_EEENS5_IJS1L_SC_EEEEEEENS4_39AutoVectorizingCopyWithAssumedAlignmentILi128EEENS4_14SM90_TMA_STOREES26_S28_S28_EEEvvEEEEvNT_6ParamsE --------------------------
	.section	.nv.info._ZN7cutlass13device_kernelINS_4gemm6kernel13GemmUniversalIN4cute5tupleIJiiiiEEENS1_10collective13CollectiveMmaINS1_35MainloopSm100TmaUmmaWarpSpecializedILi8ELi2ELi4ENS5_IJNS4_1CILi8EEENSA_ILi1EEESC_EEEEENS5_IJNSA_ILi128EEENSA_ILi256EEENSA_ILi64EEEEEENS_6half_tENS5_IJlSC_lEEESJ_SK_NS4_8TiledMMAINS4_8MMA_AtomIJNS4_26SM100_MMA_F16BF16_2x1SM_SSISJ_SJ_fLi128ELi256ELNS4_4UMMA5MajorE0ELSP_0ELNSO_7ScaleInE0ELSQ_0EEEEEENS4_6LayoutINS5_IJSC_SC_SC_EEENS5_IJNSA_ILi0EEESV_SV_EEEEENS5_IJNS4_10UnderscoreESY_SY_EEEEENS4_18SM100_TMA_2SM_LOADENS4_14ComposedLayoutINS4_7SwizzleILi3ELi4ELi3EEENS4_18smem_ptr_flag_bitsILi16EEENST_INS5_IJSB_SH_EEENS5_IJSH_SC_EEEEEEEvNS4_8identityENS4_28SM100_TMA_2SM_LOAD_MULTICASTES1A_vS1B_EENS_8epilogue10collective18CollectiveEpilogueINS1E_23Sm100TmaWarpSpecializedILi4ELi2ELi32ELb1ELb0EEEJNS5_IJSH_SG_SH_EEENS5_IJNST_ISH_SC_EENST_INS5_IJNSA_ILi32EEENSA_ILi2EEEEEENS5_IJSC_SF_EEEEEEEESJ_SK_SJ_SK_NS1E_6fusion15FusionCallbacksIS1I_NS1R_17LinearCombinationISJ_fSJ_fLNS_15FloatRoundStyleE2EEES1J_S1Q_JEEENS4_5SM1004TMEM4LOAD26SM100_TMEM_LOAD_32dp32b32xENS4_13SM90_TMA_LOADENS12_INS13_ILi2ELi4ELi3EEES16_NST_INS5_IJSB_S1L_EEENS5_IJS1L_SC_EEEEEEENS4_39AutoVectorizingCopyWithAssumedAlignmentILi128EEENS4_14SM90_TMA_STOREES26_S28_S28_EEEvvEEEEvNT_6ParamsE,"",@"SHT_CUDA_INFO"
	.sectionflags	@""
	.align	4


	//----- nvinfo : EIATTR_CUDA_API_VERSION
	.align		4
        /*0000*/ 	.byte	0x04, 0x37
        /*0002*/ 	.short	(.L_31 - .L_30)
.L_30:
        /*0004*/ 	.word	0x00000082


	//----- nvinfo : EIATTR_KPARAM_INFO
	.align		4
.L_31:
        /*0008*/ 	.byte	0x04, 0x17
        /*000a*/ 	.short	(.L_33 - .L_32)
.L_32:
        /*000c*/ 	.word	0x00000000
        /*0010*/ 	.short	0x0000
        /*0012*/ 	.short	0x0000
        /*0014*/ 	.byte	0x00, 0xf0, 0x01, 0x20


	//----- nvinfo : EIATTR_AT_ENTRY_FRAGMENTS
	.align		4
.L_33:
        /*0018*/ 	.byte	0x04, 0x4f
        /*001a*/ 	.short	(.L_35 - .L_34)


	//   ....[0]....
.L_34:
        /*001c*/ 	.word	0x00000007


	//----- nvinfo : EIATTR_RESERVED_SMEM_USED
	.align		4
.L_35:
        /*0020*/ 	.byte	0x01, 0x41
	.zero		2


	//----- nvinfo : EIATTR_SPARSE_MMA_MASK
	.align		4
        /*0024*/ 	.byte	0x03, 0x50
        /*0026*/ 	.short	0x0000


	//----- nvinfo : EIATTR_TCGEN05_2CTA_USED
	.align		4
        /*0028*/ 	.byte	0x01, 0x52
	.zero		2


	//----- nvinfo : EIATTR_MAXREG_COUNT
	.align		4
        /*002c*/ 	.byte	0x03, 0x1b
        /*002e*/ 	.short	0x00ff


	//----- nvinfo : EIATTR_NUM_BARRIERS
	.align		4
        /*0030*/ 	.byte	0x02, 0x4c
        /*0032*/ 	.byte	0x07
	.zero		1


	//----- nvinfo : EIATTR_EXTERNS
	.align		4
        /*0034*/ 	.byte	0x04, 0x0f
        /*0036*/ 	.short	(.L_37 - .L_36)


	//   ....[0]....
	.align		4
.L_36:
        /*0038*/ 	.word	index@(__assertfail)


	//----- nvinfo : EIATTR_MERCURY_ISA_VERSION
	.align		4
.L_37:
        /*003c*/ 	.byte	0x03, 0x5f
        /*003e*/ 	.short	0x0101


	//----- nvinfo : EIATTR_INT_WARP_WIDE_INSTR_OFFSETS
	.align		4
        /*0040*/ 	.byte	0x04, 0x31
        /*0042*/ 	.short	(.L_39 - .L_38)


	//   ....[0]....
.L_38:
        /*0044*/ 	.word	0x00000e60


	//   ....[1]....
        /*0048*/ 	.word	0x00000f10


	//   ....[2]....
        /*004c*/ 	.word	0x000046c0


	//   ....[3]....
        /*0050*/ 	.word	0x000046e0


	//   ....[4]....
        /*0054*/ 	.word	0x00004710


	//   ....[5]....
        /*0058*/ 	.word	0x00005310


	//   ....[6]....
        /*005c*/ 	.word	0x000053b0


	//   ....[7]....
        /*0060*/ 	.word	0x00005460


	//   ....[8]....
        /*0064*/ 	.word	0x000054d0


	//   ....[9]....
        /*0068*/ 	.word	0x00005580


	//   ....[10]....
        /*006c*/ 	.word	0x00005630


	//   ....[11]....
        /*0070*/ 	.word	0x000056a0


	//   ....[12]....
        /*0074*/ 	.word	0x00005760


	//   ....[13]....
        /*0078*/ 	.word	0x00005820


	//   ....[14]....
        /*007c*/ 	.word	0x000058c0


	//   ....[15]....
        /*0080*/ 	.word	0x000059b0


	//   ....[16]....
        /*0084*/ 	.word	0x00005aa0


	//----- nvinfo : EIATTR_COOP_GROUP_MASK_REGIDS
	.align		4
.L_39:
        /*0088*/ 	.byte	0x04, 0x29
        /*008a*/ 	.short	(.L_41 - .L_40)


	//   ....[0]....
.L_40:
        /*008c*/ 	.word	0xffffffff


	//   ....[1]....
        /*0090*/ 	.word	0xffffffff


	//   ....[2]....
        /*0094*/ 	.word	0xffffffff


	//   ....[3]....
        /*0098*/ 	.word	0xffffffff


	//   ....[4]....
        /*009c*/ 	.word	0xffffffff


	//   ....[5]....
        /*00a0*/ 	.word	0xffffffff


	//   ....[6]....
        /*00a4*/ 	.word	0xffffffff


	//   ....[7]....
        /*00a8*/ 	.word	0xffffffff


	//   ....[8]....
        /*00ac*/ 	.word	0xffffffff


	//   ....[9]....
        /*00b0*/ 	.word	0xffffffff


	//   ....[10]....
        /*00b4*/ 	.word	0xffffffff


	//   ....[11]....
        /*00b8*/ 	.word	0xffffffff


	//   ....[12]....
        /*00bc*/ 	.word	0xffffffff


	//   ....[13]....
        /*00c0*/ 	.word	0xffffffff


	//----- nvinfo : EIATTR_COOP_GROUP_INSTR_OFFSETS
	.align		4
.L_41:
        /*00c4*/ 	.byte	0x04, 0x28
        /*00c6*/ 	.short	(.L_43 - .L_42)


	//   ....[0]....
.L_42:
        /*00c8*/ 	.word	0x000000b0


	//   ....[1]....
        /*00cc*/ 	.word	0x00000520


	//   ....[2]....
        /*00d0*/ 	.word	0x00000770


	//   ....[3]....
        /*00d4*/ 	.word	0x00000910


	//   ....[4]....
        /*00d8*/ 	.word	0x00000a10


	//   ....[5]....
        /*00dc*/ 	.word	0x00000b80


	//   ....[6]....
        /*00e0*/ 	.word	0x00000d20


	//   ....[7]....
        /*00e4*/ 	.word	0x00000f80


	//   ....[8]....
        /*00e8*/ 	.word	0x00002370


	//   ....[9]....
        /*00ec*/ 	.word	0x000034a0


	//   ....[10]....
        /*00f0*/ 	.word	0x00003970


	//   ....[11]....
        /*00f4*/ 	.word	0x000039a0


	//   ....[12]....
        /*00f8*/ 	.word	0x000045c0


	//   ....[13]....
        /*00fc*/ 	.word	0x000047d0


	//----- nvinfo : EIATTR_VRC_CTA_INIT_COUNT
	.align		4
.L_43:
        /*0100*/ 	.byte	0x02, 0x4a
        /*0102*/ 	.byte	0x80
	.zero		1


	//----- nvinfo : EIATTR_SYSCALL_OFFSETS
	.align		4
        /*0104*/ 	.byte	0x04, 0x46
        /*0106*/ 	.short	(.L_45 - .L_44)


	//   ....[0]....
.L_44:
        /*0108*/ 	.word	0x00006650


	//   ....[1]....
        /*010c*/ 	.word	0x00006740


	//   ....[2]....
        /*0110*/ 	.word	0x00006ee0


	//   ....[3]....
        /*0114*/ 	.word	0x00007bb0


	//   ....[4]....
        /*0118*/ 	.word	0x00008860


	//   ....[5]....
        /*011c*/ 	.word	0x00009500


	//----- nvinfo : EIATTR_MBARRIER_INSTR_OFFSETS
	.align		4
.L_45:
        /*0120*/ 	.byte	0x04, 0x39
        /*0122*/ 	.short	(.L_47 - .L_46)


	//   ....[0]....
.L_46:
        /*0124*/ 	.word	0x00000660
        /*0128*/ 	.word	0x000000ff
        /*012c*/ 	.word	0x00000000
        /*0130*/ 	.short	0x0100
        /*0132*/ 	.byte	0x04
	.zero		1


	//   ....[1]....
        /*0134*/ 	.word	0x00000670
        /*0138*/ 	.word	0x000000ff
        /*013c*/ 	.word	0x00000040
        /*0140*/ 	.short	0x0100
        /*0142*/ 	.byte	0x04
	.zero		1


	//   ....[2]....
        /*0144*/ 	.word	0x00000680
        /*0148*/ 	.word	0x000000ff
        /*014c*/ 	.word	0x00000008
        /*0150*/ 	.short	0x0100
        /*0152*/ 	.byte	0x04
	.zero		1


	//   ....[3]....
        /*0154*/ 	.word	0x00000690
        /*0158*/ 	.word	0x000000ff
        /*015c*/ 	.word	0x00000048
        /*0160*/ 	.short	0x0100
        /*0162*/ 	.byte	0x04
	.zero		1


	//   ....[4]....
        /*0164*/ 	.word	0x000006a0
        /*0168*/ 	.word	0x000000ff
        /*016c*/ 	.word	0x00000010
        /*0170*/ 	.short	0x0100
        /*0172*/ 	.byte	0x04
	.zero		1


	//   ....[5]....
        /*0174*/ 	.word	0x000006b0
        /*0178*/ 	.word	0x000000ff
        /*017c*/ 	.word	0x00000050
        /*0180*/ 	.short	0x0100
        /*0182*/ 	.byte	0x04
	.zero		1


	//   ....[6]....
        /*0184*/ 	.word	0x000006c0
        /*0188*/ 	.word	0x000000ff
        /*018c*/ 	.word	0x00000018
        /*0190*/ 	.short	0x0100
        /*0192*/ 	.byte	0x04
	.zero		1


	//   ....[7]....
        /*0194*/ 	.word	0x000006d0
        /*0198*/ 	.word	0x000000ff
        /*019c*/ 	.word	0x00000058
        /*01a0*/ 	.short	0x0100
        /*01a2*/ 	.byte	0x04
	.zero		1


	//   ....[8]....
        /*01a4*/ 	.word	0x000006e0
        /*01a8*/ 	.word	0x000000ff
        /*01ac*/ 	.word	0x00000020
        /*01b0*/ 	.short	0x0100
        /*01b2*/ 	.byte	0x04
	.zero		1


	//   ....[9]....
        /*01b4*/ 	.word	0x000006f0
        /*01b8*/ 	.word	0x000000ff
        /*01bc*/ 	.word	0x00000060
        /*01c0*/ 	.short	0x0100
        /*01c2*/ 	.byte	0x04
	.zero		1


	//   ....[10]....
        /*01c4*/ 	.word	0x00000700
        /*01c8*/ 	.word	0x000000ff
        /*01cc*/ 	.word	0x00000028
        /*01d0*/ 	.short	0x0100
        /*01d2*/ 	.byte	0x04
	.zero		1


	//   ....[11]....
        /*01d4*/ 	.word	0x00000710
        /*01d8*/ 	.word	0x000000ff
        /*01dc*/ 	.word	0x00000068
        /*01e0*/ 	.short	0x0100
        /*01e2*/ 	.byte	0x04
	.zero		1


	//   ....[12]....
        /*01e4*/ 	.word	0x00000720
        /*01e8*/ 	.word	0x000000ff
        /*01ec*/ 	.word	0x00000030
        /*01f0*/ 	.short	0x0100
        /*01f2*/ 	.byte	0x04
	.zero		1


	//   ....[13]....
        /*01f4*/ 	.word	0x00000730
        /*01f8*/ 	.word	0x000000ff
        /*01fc*/ 	.word	0x00000070
        /*0200*/ 	.short	0x0100
        /*0202*/ 	.byte	0x04
	.zero		1


	//   ....[14]....
        /*0204*/ 	.word	0x00000740
        /*0208*/ 	.word	0x000000ff
        /*020c*/ 	.word	0x00000038
        /*0210*/ 	.short	0x0100
        /*0212*/ 	.byte	0x04
	.zero		1


	//   ....[15]....
        /*0214*/ 	.word	0x00000750
        /*0218*/ 	.word	0x000000ff
        /*021c*/ 	.word	0x00000078
        /*0220*/ 	.short	0x0100
        /*0222*/ 	.byte	0x04
	.zero		1


	//   ....[16]....
        /*0224*/ 	.word	0x00000880
        /*0228*/ 	.word	0x000000ff
        /*022c*/ 	.word	0x00000080
        /*0230*/ 	.short	0x0100
        /*0232*/ 	.byte	0x04
	.zero		1


	//   ....[17]....
        /*0234*/ 	.word	0x00000890
        /*0238*/ 	.word	0x000000ff
        /*023c*/ 	.word	0x000000a0
        /*0240*/ 	.short	0x0100
        /*0242*/ 	.byte	0x04
	.zero		1


	//   ....[18]....
        /*0244*/ 	.word	0x000008a0
        /*0248*/ 	.word	0x000000ff
        /*024c*/ 	.word	0x00000088
        /*0250*/ 	.short	0x0100
        /*0252*/ 	.byte	0x04
	.zero		1


	//   ....[19]....
        /*0254*/ 	.word	0x000008b0
        /*0258*/ 	.word	0x000000ff
        /*025c*/ 	.word	0x000000a8
        /*0260*/ 	.short	0x0100
        /*0262*/ 	.byte	0x04
	.zero		1


	//   ....[20]....
        /*0264*/ 	.word	0x000008c0
        /*0268*/ 	.word	0x000000ff
        /*026c*/ 	.word	0x00000090
        /*0270*/ 	.short	0x0100
        /*0272*/ 	.byte	0x04
	.zero		1


	//   ....[21]....
        /*0274*/ 	.word	0x000008d0
        /*0278*/ 	.word	0x000000ff
        /*027c*/ 	.word	0x000000b0
        /*0280*/ 	.short	0x0100
        /*0282*/ 	.byte	0x04
	.zero		1


	//   ....[22]....
        /*0284*/ 	.word	0x000008e0
        /*0288*/ 	.word	0x000000ff
        /*028c*/ 	.word	0x00000098
        /*0290*/ 	.short	0x0100
        /*0292*/ 	.byte	0x04
	.zero		1


	//   ....[23]....
        /*0294*/ 	.word	0x000008f0
        /*0298*/ 	.word	0x000000ff
        /*029c*/ 	.word	0x000000b8
        /*02a0*/ 	.short	0x0100
        /*02a2*/ 	.byte	0x04
	.zero		1


	//   ....[24]....
        /*02a4*/ 	.word	0x000009e0
        /*02a8*/ 	.word	0x000000ff
        /*02ac*/ 	.word	0x000000c0
        /*02b0*/ 	.short	0x0100
        /*02b2*/ 	.byte	0x06
	.zero		1


	//   ....[25]....
        /*02b4*/ 	.word	0x000009f0
        /*02b8*/ 	.word	0x000000ff
        /*02bc*/ 	.word	0x000000c8
        /*02c0*/ 	.short	0x0100
        /*02c2*/ 	.byte	0x06
	.zero		1


	//   ....[26]....
        /*02c4*/ 	.word	0x00000b30
        /*02c8*/ 	.word	0x000000ff
        /*02cc*/ 	.word	0x000000d0
        /*02d0*/ 	.short	0x0100
        /*02d2*/ 	.byte	0x06
	.zero		1


	//   ....[27]....
        /*02d4*/ 	.word	0x00000b40
        /*02d8*/ 	.word	0x000000ff
        /*02dc*/ 	.word	0x000000e0
        /*02e0*/ 	.short	0x0100
        /*02e2*/ 	.byte	0x06
	.zero		1


	//   ....[28]....
        /*02e4*/ 	.word	0x00000b50
        /*02e8*/ 	.word	0x000000ff
        /*02ec*/ 	.word	0x000000d8
        /*02f0*/ 	.short	0x0100
        /*02f2*/ 	.byte	0x06
	.zero		1


	//   ....[29]....
        /*02f4*/ 	.word	0x00000b60
        /*02f8*/ 	.word	0x000000ff
        /*02fc*/ 	.word	0x000000e8
        /*0300*/ 	.short	0x0100
        /*0302*/ 	.byte	0x06
	.zero		1


	//   ....[30]....
        /*0304*/ 	.word	0x00000c90
        /*0308*/ 	.word	0x000000ff
        /*030c*/ 	.word	0x000000f0
        /*0310*/ 	.short	0x0100
        /*0312*/ 	.byte	0x04
	.zero		1


	//   ....[31]....
        /*0314*/ 	.word	0x00000ca0
        /*0318*/ 	.word	0x000000ff
        /*031c*/ 	.word	0x00000110
        /*0320*/ 	.short	0x0100
        /*0322*/ 	.byte	0x04
	.zero		1


	//   ....[32]....
        /*0324*/ 	.word	0x00000cb0
        /*0328*/ 	.word	0x000000ff
        /*032c*/ 	.word	0x000000f8
        /*0330*/ 	.short	0x0100
        /*0332*/ 	.byte	0x04
	.zero		1


	//   ....[33]....
        /*0334*/ 	.word	0x00000cc0
        /*0338*/ 	.word	0x000000ff
        /*033c*/ 	.word	0x00000118
        /*0340*/ 	.short	0x0100
        /*0342*/ 	.byte	0x04
	.zero		1


	//   ....[34]....
        /*0344*/ 	.word	0x00000cd0
        /*0348*/ 	.word	0x000000ff
        /*034c*/ 	.word	0x00000100
        /*0350*/ 	.short	0x0100
        /*0352*/ 	.byte	0x04
	.zero		1


	//   ....[35]....
        /*0354*/ 	.word	0x00000ce0
        /*0358*/ 	.word	0x000000ff
        /*035c*/ 	.word	0x00000120
        /*0360*/ 	.short	0x0100
        /*0362*/ 	.byte	0x04
	.zero		1


	//   ....[36]....
        /*0364*/ 	.word	0x00000cf0
        /*0368*/ 	.word	0x000000ff
        /*036c*/ 	.word	0x00000108
        /*0370*/ 	.short	0x0100
        /*0372*/ 	.byte	0x04
	.zero		1


	//   ....[37]....
        /*0374*/ 	.word	0x00000d00
        /*0378*/ 	.word	0x000000ff
        /*037c*/ 	.word	0x00000128
        /*0380*/ 	.short	0x0100
        /*0382*/ 	.byte	0x04
	.zero		1


	//   ....[38]....
        /*0384*/ 	.word	0x00000e00
        /*0388*/ 	.word	0x000000ff
        /*038c*/ 	.word	0x00000130
        /*0390*/ 	.short	0x0100
        /*0392*/ 	.byte	0x04
	.zero		1


	//   ....[39]....
        /*0394*/ 	.word	0x00000e10
        /*0398*/ 	.word	0x000000ff
        /*039c*/ 	.word	0x00000140
        /*03a0*/ 	.short	0x0100
        /*03a2*/ 	.byte	0x04
	.zero		1


	//   ....[40]....
        /*03a4*/ 	.word	0x00000e20
        /*03a8*/ 	.word	0x000000ff
        /*03ac*/ 	.word	0x00000138
        /*03b0*/ 	.short	0x0100
        /*03b2*/ 	.byte	0x04
	.zero		1


	//   ....[41]....
        /*03b4*/ 	.word	0x00000e30
        /*03b8*/ 	.word	0x000000ff
        /*03bc*/ 	.word	0x00000148
        /*03c0*/ 	.short	0x0100
        /*03c2*/ 	.byte	0x04
	.zero		1


	//   ....[42]....
        /*03c4*/ 	.word	0x00000f30
        /*03c8*/ 	.word	0x000000ff
        /*03cc*/ 	.word	0x00000150
        /*03d0*/ 	.short	0x0100
        /*03d2*/ 	.byte	0x06
	.zero		1


	//   ....[43]....
        /*03d4*/ 	.word	0x00001bd0
        /*03d8*/ 	.word	0x00000000
        /*03dc*/ 	.word	0x00000140
        /*03e0*/ 	.short	0x010a
        /*03e2*/ 	.byte	0xff
	.zero		1


	//   ....[44]....
        /*03e4*/ 	.word	0x00001bf0
        /*03e8*/ 	.word	0x00000000
        /*03ec*/ 	.word	0x00000130
        /*03f0*/ 	.short	0x0101
        /*03f2*/ 	.byte	0xff
	.zero		1


	//   ....[45]....
        /*03f4*/ 	.word	0x00001ca0
        /*03f8*/ 	.word	0x000000ff
        /*03fc*/ 	.word	0x00000040
        /*0400*/ 	.short	0x010a
        /*0402*/ 	.byte	0x04
	.zero		1


	//   ....[46]....
        /*0404*/ 	.word	0x00001d70
        /*0408*/ 	.word	0x000000ff
        /*040c*/ 	.word	0x00000040
        /*0410*/ 	.short	0x010a
        /*0412*/ 	.byte	0x21
	.zero		1


	//   ....[47]....
        /*0414*/ 	.word	0x00001f20
        /*0418*/ 	.word	0x000000ff
        /*041c*/ 	.word	0x00000040
        /*0420*/ 	.short	0x010a
        /*0422*/ 	.byte	0x05
	.zero		1


	//   ....[48]....
        /*0424*/ 	.word	0x00002020
        /*0428*/ 	.word	0x000000ff
        /*042c*/ 	.word	0x000000c8
        /*0430*/ 	.short	0x0101
        /*0432*/ 	.byte	0x0d
	.zero		1


	//   ....[49]....
        /*0434*/ 	.word	0x00002040
        /*0438*/ 	.word	0x000000ff
        /*043c*/ 	.word	0x00000040
        /*0440*/ 	.short	0x010a
        /*0442*/ 	.byte	0x04
	.zero		1


	//   ....[50]....
        /*0444*/ 	.word	0x000020c0
        /*0448*/ 	.word	0x000000ff
        /*044c*/ 	.word	0x00000040
        /*0450*/ 	.short	0x010a
        /*0452*/ 	.byte	0x09
	.zero		1


	//   ....[51]....
        /*0454*/ 	.word	0x00002290
        /*0458*/ 	.word	0x000000ff
        /*045c*/ 	.word	0x00000040
        /*0460*/ 	.short	0x010a
        /*0462*/ 	.byte	0x05
	.zero		1


	//   ....[52]....
        /*0464*/ 	.word	0x000023a0
        /*0468*/ 	.word	0x00000003
        /*046c*/ 	.word	0x000000d0
        /*0470*/ 	.short	0x010a
        /*0472*/ 	.byte	0xff
	.zero		1


	//   ....[53]....
        /*0474*/ 	.word	0x000024f0
        /*0478*/ 	.word	0x00000000
        /*047c*/ 	.word	0x00000000
        /*0480*/ 	.short	0x0101
        /*0482*/ 	.byte	0xff
	.zero		1


	//   ....[54]....
        /*0484*/ 	.word	0x00002ab0
        /*0488*/ 	.word	0x000000ff
        /*048c*/ 	.word	0x00000000
        /*0490*/ 	.short	0x010a
        /*0492*/ 	.byte	0x04
	.zero		1


	//   ....[55]....
        /*0494*/ 	.word	0x00002b40
        /*0498*/ 	.word	0x000000ff
        /*049c*/ 	.word	0x00000000
        /*04a0*/ 	.short	0x010a
        /*04a2*/ 	.byte	0x05
	.zero		1


	//   ....[56]....
        /*04a4*/ 	.word	0x00002bd0
        /*04a8*/ 	.word	0x000000ff
        /*04ac*/ 	.word	0x00000000
        /*04b0*/ 	.short	0x010a
        /*04b2*/ 	.byte	0x05
	.zero		1


	//   ....[57]....
        /*04b4*/ 	.word	0x00002c60
        /*04b8*/ 	.word	0x000000ff
        /*04bc*/ 	.word	0x00000000
        /*04c0*/ 	.short	0x010a
        /*04c2*/ 	.byte	0x05
	.zero		1


	//   ....[58]....
        /*04c4*/ 	.word	0x00002cf0
        /*04c8*/ 	.word	0x000000ff
        /*04cc*/ 	.word	0x00000000
        /*04d0*/ 	.short	0x010a
        /*04d2*/ 	.byte	0x05
	.zero		1


	//   ....[59]....
        /*04d4*/ 	.word	0x00002d80
        /*04d8*/ 	.word	0x000000ff
        /*04dc*/ 	.word	0x00000000
        /*04e0*/ 	.short	0x010a
        /*04e2*/ 	.byte	0x05
	.zero		1


	//   ....[60]....
        /*04e4*/ 	.word	0x00002e10
        /*04e8*/ 	.word	0x000000ff
        /*04ec*/ 	.word	0x00000000
        /*04f0*/ 	.short	0x010a
        /*04f2*/ 	.byte	0x05
	.zero		1


	//   ....[61]....
        /*04f4*/ 	.word	0x00002eb0
        /*04f8*/ 	.word	0x00000000
        /*04fc*/ 	.word	0x00000000
        /*0500*/ 	.short	0x010a
        /*0502*/ 	.byte	0xff
	.zero		1


	//   ....[62]....
        /*0504*/ 	.word	0x00002ff0
        /*0508*/ 	.word	0x00000000
        /*050c*/ 	.word	0x00000130
        /*0510*/ 	.short	0x010a
        /*0512*/ 	.byte	0xff
	.zero		1


	//   ....[63]....
        /*0514*/ 	.word	0x00003060
        /*0518*/ 	.word	0x00000004
        /*051c*/ 	.word	0x00000000
        /*0520*/ 	.short	0x0101
        /*0522*/ 	.byte	0xff
	.zero		1


	//   ....[64]....
        /*0524*/ 	.word	0x00003080
        /*0528*/ 	.word	0x000000ff
        /*052c*/ 	.word	0x000000e0
        /*0530*/ 	.short	0x010a
        /*0532*/ 	.byte	0x04
	.zero		1


	//   ....[65]....
        /*0534*/ 	.word	0x000031a0
        /*0538*/ 	.word	0x00000000
        /*053c*/ 	.word	0x000000d0
        /*0540*/ 	.short	0x010a
        /*0542*/ 	.byte	0xff
	.zero		1


	//   ....[66]....
        /*0544*/ 	.word	0x000032a0
        /*0548*/ 	.word	0x00000000
        /*054c*/ 	.word	0x00000000
        /*0550*/ 	.short	0x0101
        /*0552*/ 	.byte	0xff
	.zero		1


	//   ....[67]....
        /*0554*/ 	.word	0x00003330
        /*0558*/ 	.word	0x000000ff
        /*055c*/ 	.word	0x000000e0
        /*0560*/ 	.short	0x0106
        /*0562*/ 	.byte	0x04
	.zero		1


	//   ....[68]....
        /*0564*/ 	.word	0x00003350
        /*0568*/ 	.word	0x000000ff
        /*056c*/ 	.word	0x000000e0
        /*0570*/ 	.short	0x010a
        /*0572*/ 	.byte	0x04
	.zero		1


	//   ....[69]....
        /*0574*/ 	.word	0x000033e0
        /*0578*/ 	.word	0x000000ff
        /*057c*/ 	.word	0x000000e0
        /*0580*/ 	.short	0x0106
        /*0582*/ 	.byte	0x07
	.zero		1


	//   ....[70]....
        /*0584*/ 	.word	0x00003420
        /*0588*/ 	.word	0x00000000
        /*058c*/ 	.word	0x000000e0
        /*0590*/ 	.short	0x010a
        /*0592*/ 	.byte	0xff
	.zero		1


	//   ....[71]....
        /*0594*/ 	.word	0x00003670
        /*0598*/ 	.word	0x000000ff
        /*059c*/ 	.word	0x00000008
        /*05a0*/ 	.short	0x010a
        /*05a2*/ 	.byte	0x05
	.zero		1


	//   ....[72]....
        /*05a4*/ 	.word	0x00003690
        /*05a8*/ 	.word	0x000000ff
        /*05ac*/ 	.word	0x00000008
        /*05b0*/ 	.short	0x010a
        /*05b2*/ 	.byte	0x05
	.zero		1


	//   ....[73]....
        /*05b4*/ 	.word	0x00003820
        /*05b8*/ 	.word	0x000000ff
        /*05bc*/ 	.word	0x00000008
        /*05c0*/ 	.short	0x010a
        /*05c2*/ 	.byte	0x05
	.zero		1


	//   ....[74]....
        /*05c4*/ 	.word	0x00003840
        /*05c8*/ 	.word	0x000000ff
        /*05cc*/ 	.word	0x00000008
        /*05d0*/ 	.short	0x010a
        /*05d2*/ 	.byte	0x05
	.zero		1


	//   ....[75]....
        /*05d4*/ 	.word	0x00003900
        /*05d8*/ 	.word	0x000000ff
        /*05dc*/ 	.word	0x00000000
        /*05e0*/ 	.short	0x0101
        /*05e2*/ 	.byte	0x04
	.zero		1


	//   ....[76]....
        /*05e4*/ 	.word	0x00003c40
        /*05e8*/ 	.word	0x00000000
        /*05ec*/ 	.word	0x000000d0
        /*05f0*/ 	.short	0x010a
        /*05f2*/ 	.byte	0xff
	.zero		1


	//   ....[77]....
        /*05f4*/ 	.word	0x00003d00
        /*05f8*/ 	.word	0x00000000
        /*05fc*/ 	.word	0x00000000
        /*0600*/ 	.short	0x0101
        /*0602*/ 	.byte	0xff
	.zero		1


	//   ....[78]....
        /*0604*/ 	.word	0x00003dc0
        /*0608*/ 	.word	0x000000ff
        /*060c*/ 	.word	0x00000000
        /*0610*/ 	.short	0x010a
        /*0612*/ 	.byte	0x04
	.zero		1


	//   ....[79]....
        /*0614*/ 	.word	0x00003dd0
        /*0618*/ 	.word	0x000000ff
        /*061c*/ 	.word	0x00000110
        /*0620*/ 	.short	0x010a
        /*0622*/ 	.byte	0x1f
	.zero		1


	//   ....[80]....
        /*0624*/ 	.word	0x00003e80
        /*0628*/ 	.word	0x000000ff
        /*062c*/ 	.word	0x00000000
        /*0630*/ 	.short	0x010a
        /*0632*/ 	.byte	0x05
	.zero		1


	//   ....[81]....
        /*0634*/ 	.word	0x00003fb0
        /*0638*/ 	.word	0x000000ff
        /*063c*/ 	.word	0x00000000
        /*0640*/ 	.short	0x010a
        /*0642*/ 	.byte	0x04
	.zero		1


	//   ....[82]....
        /*0644*/ 	.word	0x000042b0
        /*0648*/ 	.word	0x000000ff
        /*064c*/ 	.word	0x00000000
        /*0650*/ 	.short	0x010a
        /*0652*/ 	.byte	0x04
	.zero		1


	//   ....[83]....
        /*0654*/ 	.word	0x00004340
        /*0658*/ 	.word	0x000000ff
        /*065c*/ 	.word	0x00000000
        /*0660*/ 	.short	0x010a
        /*0662*/ 	.byte	0x05
	.zero		1


	//   ....[84]....
        /*0664*/ 	.word	0x000043d0
        /*0668*/ 	.word	0x000000ff
        /*066c*/ 	.word	0x00000000
        /*0670*/ 	.short	0x010a
        /*0672*/ 	.byte	0x05
	.zero		1


	//   ....[85]....
        /*0674*/ 	.word	0x00004470
        /*0678*/ 	.word	0x00000000
        /*067c*/ 	.word	0x00000000
        /*0680*/ 	.short	0x010a
        /*0682*/ 	.byte	0xff
	.zero		1


	//   ....[86]....
        /*0684*/ 	.word	0x000044b0
        /*0688*/ 	.word	0x00000000
        /*068c*/ 	.word	0x00000000
        /*0690*/ 	.short	0x010a
        /*0692*/ 	.byte	0xff
	.zero		1


	//   ....[87]....
        /*0694*/ 	.word	0x00004520
        /*0698*/ 	.word	0x000000ff
        /*069c*/ 	.word	0x00000000
        /*06a0*/ 	.short	0x0101
        /*06a2*/ 	.byte	0x04
	.zero		1


	//   ....[88]....
        /*06a4*/ 	.word	0x00004560
        /*06a8*/ 	.word	0x000000ff
        /*06ac*/ 	.word	0x00000150
        /*06b0*/ 	.short	0x010a
        /*06b2*/ 	.byte	0x1a
	.zero		1


	//   ....[89]....
        /*06b4*/ 	.word	0x000045b0
        /*06b8*/ 	.word	0x000000ff
        /*06bc*/ 	.word	0x00000000
        /*06c0*/ 	.short	0x0101
        /*06c2*/ 	.byte	0x04
	.zero		1


	//   ....[90]....
        /*06c4*/ 	.word	0x00004ad0
        /*06c8*/ 	.word	0x00000008
        /*06cc*/ 	.word	0x000000d0
        /*06d0*/ 	.short	0x010a
        /*06d2*/ 	.byte	0xff
	.zero		1


	//   ....[91]....
        /*06d4*/ 	.word	0x00004c40
        /*06d8*/ 	.word	0x00000000
        /*06dc*/ 	.word	0x00000000
        /*06e0*/ 	.short	0x0101
        /*06e2*/ 	.byte	0xff
	.zero		1


	//   ....[92]....
        /*06e4*/ 	.word	0x00005120
        /*06e8*/ 	.word	0x000000ff
        /*06ec*/ 	.word	0x000000c8
        /*06f0*/ 	.short	0x010a
        /*06f2*/ 	.byte	0x15
	.zero		1


	//   ....[93]....
        /*06f4*/ 	.word	0x000052b0
        /*06f8*/ 	.word	0x000000ff
        /*06fc*/ 	.word	0x000000a0
        /*0700*/ 	.short	0x010a
        /*0702*/ 	.byte	0x15
	.zero		1


	//   ....[94]....
        /*0704*/ 	.word	0x00005480
        /*0708*/ 	.word	0x000000ff
        /*070c*/ 	.word	0x00000080
        /*0710*/ 	.short	0x010b
        /*0712*/ 	.byte	0x15
	.zero		1


	//   ....[95]....
        /*0714*/ 	.word	0x00005490
        /*0718*/ 	.word	0x000000ff
        /*071c*/ 	.word	0x00000000
        /*0720*/ 	.short	0x0101
        /*0722*/ 	.byte	0x35
	.zero		1


	//   ....[96]....
        /*0724*/ 	.word	0x000054a0
        /*0728*/ 	.word	0x000000ff
        /*072c*/ 	.word	0x000000a8
        /*0730*/ 	.short	0x010a
        /*0732*/ 	.byte	0x15
	.zero		1


	//   ....[97]....
        /*0734*/ 	.word	0x00005650
        /*0738*/ 	.word	0x000000ff
        /*073c*/ 	.word	0x00000088
        /*0740*/ 	.short	0x010b
        /*0742*/ 	.byte	0x15
	.zero		1


	//   ....[98]....
        /*0744*/ 	.word	0x00005660
        /*0748*/ 	.word	0x000000ff
        /*074c*/ 	.word	0x00000000
        /*0750*/ 	.short	0x0101
        /*0752*/ 	.byte	0x34
	.zero		1


	//   ....[99]....
        /*0754*/ 	.word	0x00005670
        /*0758*/ 	.word	0x000000ff
        /*075c*/ 	.word	0x000000b0
        /*0760*/ 	.short	0x010a
        /*0762*/ 	.byte	0x15
	.zero		1


	//   ....[100]....
        /*0764*/ 	.word	0x00005840
        /*0768*/ 	.word	0x000000ff
        /*076c*/ 	.word	0x00000090
        /*0770*/ 	.short	0x010b
        /*0772*/ 	.byte	0x15
	.zero		1


	//   ....[101]....
        /*0774*/ 	.word	0x00005850
        /*0778*/ 	.word	0x000000ff
        /*077c*/ 	.word	0x00000000
        /*0780*/ 	.short	0x0101
        /*0782*/ 	.byte	0x2f
	.zero		1


	//   ....[102]....
        /*0784*/ 	.word	0x00005860
        /*0788*/ 	.word	0x000000ff
        /*078c*/ 	.word	0x000000b8
        /*0790*/ 	.short	0x010a
        /*0792*/ 	.byte	0x15
	.zero		1


	//   ....[103]....
        /*0794*/ 	.word	0x00005ac0
        /*0798*/ 	.word	0x000000ff
        /*079c*/ 	.word	0x00000098
        /*07a0*/ 	.short	0x010b
        /*07a2*/ 	.byte	0x15
	.zero		1


	//   ....[104]....
        /*07a4*/ 	.word	0x00005ad0
        /*07a8*/ 	.word	0x000000ff
        /*07ac*/ 	.word	0x00000000
        /*07b0*/ 	.short	0x0101
        /*07b2*/ 	.byte	0x2e
	.zero		1


	//   ....[105]....
        /*07b4*/ 	.word	0x00005b00
        /*07b8*/ 	.word	0x000000ff
        /*07bc*/ 	.word	0x000000a0
        /*07c0*/ 	.short	0x010a
        /*07c2*/ 	.byte	0x15
	.zero		1


	//   ....[106]....
        /*07c4*/ 	.word	0x00005b20
        /*07c8*/ 	.word	0x000000ff
        /*07cc*/ 	.word	0x000000a8
        /*07d0*/ 	.short	0x010a
        /*07d2*/ 	.byte	0x15
	.zero		1


	//   ....[107]....
        /*07d4*/ 	.word	0x00005b40
        /*07d8*/ 	.word	0x000000ff
        /*07dc*/ 	.word	0x000000b0
        /*07e0*/ 	.short	0x010a
        /*07e2*/ 	.byte	0x15
	.zero		1


	//   ....[108]....
        /*07e4*/ 	.word	0x00005b80
        /*07e8*/ 	.word	0x00000000
        /*07ec*/ 	.word	0x000000b8
        /*07f0*/ 	.short	0x010a
        /*07f2*/ 	.byte	0xff
	.zero		1


	//   ....[109]....
        /*07f4*/ 	.word	0x00005ee0
        /*07f8*/ 	.word	0x00000003
        /*07fc*/ 	.word	0x000000d0
        /*0800*/ 	.short	0x010a
        /*0802*/ 	.byte	0xff
	.zero		1


	//   ....[110]....
        /*0804*/ 	.word	0x00006060
        /*0808*/ 	.word	0x00000000
        /*080c*/ 	.word	0x00000000
        /*0810*/ 	.short	0x0101
        /*0812*/ 	.byte	0xff
	.zero		1


	//   ....[111]....
        /*0814*/ 	.word	0x00006ba0
        /*0818*/ 	.word	0x000000ff
        /*081c*/ 	.word	0x00000080
        /*0820*/ 	.short	0x010a
        /*0822*/ 	.byte	0x2b
	.zero		1


	//   ....[112]....
        /*0824*/ 	.word	0x00006be0
        /*0828*/ 	.word	0x00000062
        /*082c*/ 	.word	0x000000f0
        /*0830*/ 	.short	0x010a
        /*0832*/ 	.byte	0xff
	.zero		1


	//   ....[113]....
        /*0834*/ 	.word	0x00006cd0
        /*0838*/ 	.word	0x000000ff
        /*083c*/ 	.word	0x00000080
        /*0840*/ 	.short	0x010a
        /*0842*/ 	.byte	0x2b
	.zero		1


	//   ....[114]....
        /*0844*/ 	.word	0x00006dc0
        /*0848*/ 	.word	0x00000062
        /*084c*/ 	.word	0x000000f0
        /*0850*/ 	.short	0x010a
        /*0852*/ 	.byte	0xff
	.zero		1


	//   ....[115]....
        /*0854*/ 	.word	0x000078e0
        /*0858*/ 	.word	0x00000000
        /*085c*/ 	.word	0x00000000
        /*0860*/ 	.short	0x0101
        /*0862*/ 	.byte	0xff
	.zero		1


	//   ....[116]....
        /*0864*/ 	.word	0x000078f0
        /*0868*/ 	.word	0x00000003
        /*086c*/ 	.word	0x00000080
        /*0870*/ 	.short	0x010a
        /*0872*/ 	.byte	0xff
	.zero		1


	//   ....[117]....
        /*0874*/ 	.word	0x000079d0
        /*0878*/ 	.word	0x00000003
        /*087c*/ 	.word	0x00000080
        /*0880*/ 	.short	0x010a
        /*0882*/ 	.byte	0xff
	.zero		1


	//   ....[118]....
        /*0884*/ 	.word	0x00008590
        /*0888*/ 	.word	0x00000068
        /*088c*/ 	.word	0x00000000
        /*0890*/ 	.short	0x0101
        /*0892*/ 	.byte	0xff
	.zero		1


	//   ....[119]....
        /*0894*/ 	.word	0x000085b0
        /*0898*/ 	.word	0x0000003e
        /*089c*/ 	.word	0x00000080
        /*08a0*/ 	.short	0x010a
        /*08a2*/ 	.byte	0xff
	.zero		1


	//   ....[120]....
        /*08a4*/ 	.word	0x00008680
        /*08a8*/ 	.word	0x0000003e
        /*08ac*/ 	.word	0x00000080
        /*08b0*/ 	.short	0x010a
        /*08b2*/ 	.byte	0xff
	.zero		1


	//   ....[121]....
        /*08b4*/ 	.word	0x00009230
        /*08b8*/ 	.word	0x0000003e
        /*08bc*/ 	.word	0x00000000
        /*08c0*/ 	.short	0x0101
        /*08c2*/ 	.byte	0xff
	.zero		1


	//   ....[122]....
        /*08c4*/ 	.word	0x00009250
        /*08c8*/ 	.word	0x0000003d
        /*08cc*/ 	.word	0x00000080
        /*08d0*/ 	.short	0x010a
        /*08d2*/ 	.byte	0xff
	.zero		1


	//   ....[123]....
        /*08d4*/ 	.word	0x00009320
        /*08d8*/ 	.word	0x0000003d
        /*08dc*/ 	.word	0x00000080
        /*08e0*/ 	.short	0x010a
        /*08e2*/ 	.byte	0xff
	.zero		1


	//   ....[124]....
        /*08e4*/ 	.word	0x000095f0
        /*08e8*/ 	.word	0x00000062
        /*08ec*/ 	.word	0x00000000
        /*08f0*/ 	.short	0x0101
        /*08f2*/ 	.byte	0xff
	.zero		1


	//   ....[125]....
        /*08f4*/ 	.word	0x00009f20
        /*08f8*/ 	.word	0x00000002
        /*08fc*/ 	.word	0x00000000
        /*0900*/ 	.short	0x0101
        /*0902*/ 	.byte	0xff
	.zero		1


	//   ....[126]....
        /*0904*/ 	.word	0x0000a1d0
        /*0908*/ 	.word	0x000000ff
        /*090c*/ 	.word	0x00000000
        /*0910*/ 	.short	0x0101
        /*0912*/ 	.byte	0x04
	.zero		1


	//   ....[127]....
        /*0914*/ 	.word	0x0000a1f0
        /*0918*/ 	.word	0x00000000
        /*091c*/ 	.word	0x00000140
        /*0920*/ 	.short	0x010a
        /*0922*/ 	.byte	0xff
	.zero		1


	//   ....[128]....
        /*0924*/ 	.word	0x0000a250
        /*0928*/ 	.word	0x00000000
        /*092c*/ 	.word	0x00000040
        /*0930*/ 	.short	0x010a
        /*0932*/ 	.byte	0xff
	.zero		1


	//   ....[129]....
        /*0934*/ 	.word	0x0000a2b0
        /*0938*/ 	.word	0x00000000
        /*093c*/ 	.word	0x00000040
        /*0940*/ 	.short	0x010a
        /*0942*/ 	.byte	0xff
	.zero		1


	//   ....[130]....
        /*0944*/ 	.word	0x0000a300
        /*0948*/ 	.word	0x00000003
        /*094c*/ 	.word	0x000000d0
        /*0950*/ 	.short	0x010a
        /*0952*/ 	.byte	0xff
	.zero		1


	//   ....[131]....
        /*0954*/ 	.word	0x0000a360
        /*0958*/ 	.word	0x00000000
        /*095c*/ 	.word	0x00000000
        /*0960*/ 	.short	0x010a
        /*0962*/ 	.byte	0xff
	.zero		1


	//   ....[132]....
        /*0964*/ 	.word	0x0000a3c0
        /*0968*/ 	.word	0x00000000
        /*096c*/ 	.word	0x00000000
        /*0970*/ 	.short	0x010a
        /*0972*/ 	.byte	0xff
	.zero		1


	//   ....[133]....
        /*0974*/ 	.word	0x0000a420
        /*0978*/ 	.word	0x00000000
        /*097c*/ 	.word	0x00000000
        /*0980*/ 	.short	0x010a
        /*0982*/ 	.byte	0xff
	.zero		1


	//   ....[134]....
        /*0984*/ 	.word	0x0000a480
        /*0988*/ 	.word	0x00000000
        /*098c*/ 	.word	0x00000000
        /*0990*/ 	.short	0x010a
        /*0992*/ 	.byte	0xff
	.zero		1


	//   ....[135]....
        /*0994*/ 	.word	0x0000a4e0
        /*0998*/ 	.word	0x00000000
        /*099c*/ 	.word	0x00000000
        /*09a0*/ 	.short	0x010a
        /*09a2*/ 	.byte	0xff
	.zero		1


	//   ....[136]....
        /*09a4*/ 	.word	0x0000a540
        /*09a8*/ 	.word	0x00000000
        /*09ac*/ 	.word	0x00000000
        /*09b0*/ 	.short	0x010a
        /*09b2*/ 	.byte	0xff
	.zero		1


	//   ....[137]....
        /*09b4*/ 	.word	0x0000a5a0
        /*09b8*/ 	.word	0x00000000
        /*09bc*/ 	.word	0x00000000
        /*09c0*/ 	.short	0x010a
        /*09c2*/ 	.byte	0xff
	.zero		1


	//   ....[138]....
        /*09c4*/ 	.word	0x0000a5f0
        /*09c8*/ 	.word	0x00000000
        /*09cc*/ 	.word	0x00000130
        /*09d0*/ 	.short	0x010a
        /*09d2*/ 	.byte	0xff
	.zero		1


	//   ....[139]....
        /*09d4*/ 	.word	0x0000a650
        /*09d8*/ 	.word	0x00000000
        /*09dc*/ 	.word	0x000000e0
        /*09e0*/ 	.short	0x010a
        /*09e2*/ 	.byte	0xff
	.zero		1


	//   ....[140]....
        /*09e4*/ 	.word	0x0000a6a0
        /*09e8*/ 	.word	0x00000000
        /*09ec*/ 	.word	0x000000d0
        /*09f0*/ 	.short	0x010a
        /*09f2*/ 	.byte	0xff
	.zero		1


	//   ....[141]....
        /*09f4*/ 	.word	0x0000a700
        /*09f8*/ 	.word	0x00000000
        /*09fc*/ 	.word	0x000000e0
        /*0a00*/ 	.short	0x010a
        /*0a02*/ 	.byte	0xff
	.zero		1


	//   ....[142]....
        /*0a04*/ 	.word	0x0000a760
        /*0a08*/ 	.word	0x00000005
        /*0a0c*/ 	.word	0x00000008
        /*0a10*/ 	.short	0x010a
        /*0a12*/ 	.byte	0xff
	.zero		1


	//   ....[143]....
        /*0a14*/ 	.word	0x0000a850
        /*0a18*/ 	.word	0x00000003
        /*0a1c*/ 	.word	0x00000008
        /*0a20*/ 	.short	0x010a
        /*0a22*/ 	.byte	0xff
	.zero		1


	//   ....[144]....
        /*0a24*/ 	.word	0x0000a8a0
        /*0a28*/ 	.word	0x00000000
        /*0a2c*/ 	.word	0x000000d0
        /*0a30*/ 	.short	0x010a
        /*0a32*/ 	.byte	0xff
	.zero		1


	//   ....[145]....
        /*0a34*/ 	.word	0x0000a900
        /*0a38*/ 	.word	0x00000000
        /*0a3c*/ 	.word	0x00000110
        /*0a40*/ 	.short	0x010a
        /*0a42*/ 	.byte	0xff
	.zero		1


	//   ....[146]....
        /*0a44*/ 	.word	0x0000a960
        /*0a48*/ 	.word	0x00000000
        /*0a4c*/ 	.word	0x00000000
        /*0a50*/ 	.short	0x010a
        /*0a52*/ 	.byte	0xff
	.zero		1


	//   ....[147]....
        /*0a54*/ 	.word	0x0000a9c0
        /*0a58*/ 	.word	0x00000000
        /*0a5c*/ 	.word	0x00000000
        /*0a60*/ 	.short	0x010a
        /*0a62*/ 	.byte	0xff
	.zero		1


	//   ....[148]....
        /*0a64*/ 	.word	0x0000aa20
        /*0a68*/ 	.word	0x00000000
        /*0a6c*/ 	.word	0x00000000
        /*0a70*/ 	.short	0x010a
        /*0a72*/ 	.byte	0xff
	.zero		1


	//   ....[149]....
        /*0a74*/ 	.word	0x0000aa80
        /*0a78*/ 	.word	0x00000000
        /*0a7c*/ 	.word	0x00000000
        /*0a80*/ 	.short	0x010a
        /*0a82*/ 	.byte	0xff
	.zero		1


	//   ....[150]....
        /*0a84*/ 	.word	0x0000aae0
        /*0a88*/ 	.word	0x00000000
        /*0a8c*/ 	.word	0x00000150
        /*0a90*/ 	.short	0x010a
        /*0a92*/ 	.byte	0xff
	.zero		1


	//   ....[151]....
        /*0a94*/ 	.word	0x0000ab30
        /*0a98*/ 	.word	0x00000008
        /*0a9c*/ 	.word	0x000000d0
        /*0aa0*/ 	.short	0x010a
        /*0aa2*/ 	.byte	0xff
	.zero		1


	//   ....[152]....
        /*0aa4*/ 	.word	0x0000ab90
        /*0aa8*/ 	.word	0x00000000
        /*0aac*/ 	.word	0x000000c8
        /*0ab0*/ 	.short	0x010a
        /*0ab2*/ 	.byte	0xff
	.zero		1


	//   ....[153]....
        /*0ab4*/ 	.word	0x0000abf0
        /*0ab8*/ 	.word	0x00000005
        /*0abc*/ 	.word	0x000000a0
        /*0ac0*/ 	.short	0x010a
        /*0ac2*/ 	.byte	0xff
	.zero		1


	//   ....[154]....
        /*0ac4*/ 	.word	0x0000ac50
        /*0ac8*/ 	.word	0x00000005
        /*0acc*/ 	.word	0x000000a8
        /*0ad0*/ 	.short	0x010a
        /*0ad2*/ 	.byte	0xff
	.zero		1


	//   ....[155]....
        /*0ad4*/ 	.word	0x0000acb0
        /*0ad8*/ 	.word	0x00000005
        /*0adc*/ 	.word	0x000000b0
        /*0ae0*/ 	.short	0x010a
        /*0ae2*/ 	.byte	0xff
	.zero		1


	//   ....[156]....
        /*0ae4*/ 	.word	0x0000ad10
        /*0ae8*/ 	.word	0x00000005
        /*0aec*/ 	.word	0x000000b8
        /*0af0*/ 	.short	0x010a
        /*0af2*/ 	.byte	0xff
	.zero		1


	//   ....[157]....
        /*0af4*/ 	.word	0x0000ad70
        /*0af8*/ 	.word	0x00000000
        /*0afc*/ 	.word	0x000000a0
        /*0b00*/ 	.short	0x010a
        /*0b02*/ 	.byte	0xff
	.zero		1


	//   ....[158]....
        /*0b04*/ 	.word	0x0000add0
        /*0b08*/ 	.word	0x00000000
        /*0b0c*/ 	.word	0x000000a8
        /*0b10*/ 	.short	0x010a
        /*0b12*/ 	.byte	0xff
	.zero		1


	//   ....[159]....
        /*0b14*/ 	.word	0x0000ae30
        /*0b18*/ 	.word	0x00000000
        /*0b1c*/ 	.word	0x000000b0
        /*0b20*/ 	.short	0x010a
        /*0b22*/ 	.byte	0xff
	.zero		1


	//   ....[160]....
        /*0b24*/ 	.word	0x0000ae80
        /*0b28*/ 	.word	0x00000003
        /*0b2c*/ 	.word	0x000000d0
        /*0b30*/ 	.short	0x010a
        /*0b32*/ 	.byte	0xff
	.zero		1


	//   ....[161]....
        /*0b34*/ 	.word	0x0000aee0
        /*0b38*/ 	.word	0x00000000
        /*0b3c*/ 	.word	0x00000080
        /*0b40*/ 	.short	0x010a
        /*0b42*/ 	.byte	0xff
	.zero		1


	//   ....[162]....
        /*0b44*/ 	.word	0x0000af30
        /*0b48*/ 	.word	0x00000062
        /*0b4c*/ 	.word	0x000000f0
        /*0b50*/ 	.short	0x010a
        /*0b52*/ 	.byte	0xff
	.zero		1


	//   ....[163]....
        /*0b54*/ 	.word	0x0000af80
        /*0b58*/ 	.word	0x00000003
        /*0b5c*/ 	.word	0x00000080
        /*0b60*/ 	.short	0x010a
        /*0b62*/ 	.byte	0xff
	.zero		1


	//   ....[164]....
        /*0b64*/ 	.word	0x0000afd0
        /*0b68*/ 	.word	0x0000003e
        /*0b6c*/ 	.word	0x00000080
        /*0b70*/ 	.short	0x010a
        /*0b72*/ 	.byte	0xff
	.zero		1


	//   ....[165]....
        /*0b74*/ 	.word	0x0000b020
        /*0b78*/ 	.word	0x0000003d
        /*0b7c*/ 	.word	0x00000080
        /*0b80*/ 	.short	0x010a
        /*0b82*/ 	.byte	0xff
	.zero		1


	//----- nvinfo : EIATTR_NUM_MBARRIERS
	.align		4
.L_47:
        /*0b84*/ 	.byte	0x03, 0x38
        /*0b86*/ 	.short	0x002b


	//----- nvinfo : EIATTR_EXIT_INSTR_OFFSETS
	.align		4
        /*0b88*/ 	.byte	0x04, 0x1c
        /*0b8a*/ 	.short	(.L_49 - .L_48)


	//   ....[0]....
.L_48:
        /*0b8c*/ 	.word	0x00002ee0


	//   ....[1]....
        /*0b90*/ 	.word	0x000033f0


	//   ....[2]....
        /*0b94*/ 	.word	0x00003450


	//   ....[3]....
        /*0b98*/ 	.word	0x000047e0


	//   ....[4]....
        /*0b9c*/ 	.word	0x00005bb0


	//   ....[5]....
        /*0ba0*/ 	.word	0x00005bf0


	//   ....[6]....
        /*0ba4*/ 	.word	0x0000a0b0


	//   ....[7]....
        /*0ba8*/ 	.word	0x0000a130


	//   ....[8]....
        /*0bac*/ 	.word	0x0000a160


	//   ....[9]....
        /*0bb0*/ 	.word	0x0000a1e0


	//----- nvinfo : EIATTR_MAX_THREADS
	.align		4
.L_49:
        /*0bb4*/ 	.byte	0x04, 0x05
        /*0bb6*/ 	.short	(.L_51 - .L_50)
.L_50:
        /*0bb8*/ 	.word	0x00000100
        /*0bbc*/ 	.word	0x00000001
        /*0bc0*/ 	.word	0x00000001


	//----- nvinfo : EIATTR_CRS_STACK_SIZE
	.align		4
.L_51:
        /*0bc4*/ 	.byte	0x04, 0x1e
        /*0bc6*/ 	.short	(.L_53 - .L_52)
.L_52:
        /*0bc8*/ 	.word	0x00000000


	//----- nvinfo : EIATTR_CBANK_PARAM_SIZE
	.align		4
.L_53:
        /*0bcc*/ 	.byte	0x03, 0x19
        /*0bce*/ 	.short	0x0800


	//----- nvinfo : EIATTR_PARAM_CBANK
	.align		4
        /*0bd0*/ 	.byte	0x04, 0x0a
        /*0bd2*/ 	.short	(.L_55 - .L_54)
	.align		4
.L_54:
        /*0bd4*/ 	.word	index@(.nv.constant0._ZN7cutlass13device_kernelINS_4gemm6kernel13GemmUniversalIN4cute5tupleIJiiiiEEENS1_10collective13CollectiveMmaINS1_35MainloopSm100TmaUmmaWarpSpecializedILi8ELi2ELi4ENS5_IJNS4_1CILi8EEENSA_ILi1EEESC_EEEEENS5_IJNSA_ILi128EEENSA_ILi256EEENSA_ILi64EEEEEENS_6half_tENS5_IJlSC_lEEESJ_SK_NS4_8TiledMMAINS4_8MMA_AtomIJNS4_26SM100_MMA_F16BF16_2x1SM_SSISJ_SJ_fLi128ELi256ELNS4_4UMMA5MajorE0ELSP_0ELNSO_7ScaleInE0ELSQ_0EEEEEENS4_6LayoutINS5_IJSC_SC_SC_EEENS5_IJNSA_ILi0EEESV_SV_EEEEENS5_IJNS4_10UnderscoreESY_SY_EEEEENS4_18SM100_TMA_2SM_LOADENS4_14ComposedLayoutINS4_7SwizzleILi3ELi4ELi3EEENS4_18smem_ptr_flag_bitsILi16EEENST_INS5_IJSB_SH_EEENS5_IJSH_SC_EEEEEEEvNS4_8identityENS4_28SM100_TMA_2SM_LOAD_MULTICASTES1A_vS1B_EENS_8epilogue10collective18CollectiveEpilogueINS1E_23Sm100TmaWarpSpecializedILi4ELi2ELi32ELb1ELb0EEEJNS5_IJSH_SG_SH_EEENS5_IJNST_ISH_SC_EENST_INS5_IJNSA_ILi32EEENSA_ILi2EEEEEENS5_IJSC_SF_EEEEEEEESJ_SK_SJ_SK_NS1E_6fusion15FusionCallbacksIS1I_NS1R_17LinearCombinationISJ_fSJ_fLNS_15FloatRoundStyleE2EEES1J_S1Q_JEEENS4_5SM1004TMEM4LOAD26SM100_TMEM_LOAD_32dp32b32xENS4_13SM90_TMA_LOADENS12_INS13_ILi2ELi4ELi3EEES16_NST_INS5_IJSB_S1L_EEENS5_IJS1L_SC_EEEEEEENS4_39AutoVectorizingCopyWithAssumedAlignmentILi128EEENS4_14SM90_TMA_STOREES26_S28_S28_EEEvvEEEEvNT_6ParamsE)
        /*0bd8*/ 	.short	0x0380
        /*0bda*/ 	.short	0x0800


	//----- nvinfo : EIATTR_SW_WAR
	.align		4
.L_55:
        /*0bdc*/ 	.byte	0x04, 0x36
        /*0bde*/ 	.short	(.L_57 - .L_56)
.L_56:
        /*0be0*/ 	.word	0x00000008
.L_57:


//--------------------- .nv.callgraph             --------------------------
	.section	.nv.callgraph,"",@"SHT_CUDA_CALLGRAPH"
	.align	4
	.sectionentsize	8
	.align		4
        /*0000*/ 	.word	0x00000000
	.align		4
        /*0004*/ 	.word	0xffffffff
	.align		4
        /*0008*/ 	.word	index@(_ZN7cutlass13device_kernelINS_4gemm6kernel13GemmUniversalIN4cute5tupleIJiiiiEEENS1_10collective13CollectiveMmaINS1_35MainloopSm100TmaUmmaWarpSpecializedILi8ELi2ELi4ENS5_IJNS4_1CILi8EEENSA_ILi1EEESC_EEEEENS5_IJNSA_ILi128EEENSA_ILi256EEENSA_ILi64EEEEEENS_6half_tENS5_IJlSC_lEEESJ_SK_NS4_8TiledMMAINS4_8MMA_AtomIJNS4_26SM100_MMA_F16BF16_2x1SM_SSISJ_SJ_fLi128ELi256ELNS4_4UMMA5MajorE0ELSP_0ELNSO_7ScaleInE0ELSQ_0EEEEEENS4_6LayoutINS5_IJSC_SC_SC_EEENS5_IJNSA_ILi0EEESV_SV_EEEEENS5_IJNS4_10UnderscoreESY_SY_EEEEENS4_18SM100_TMA_2SM_LOADENS4_14ComposedLayoutINS4_7SwizzleILi3ELi4ELi3EEENS4_18smem_ptr_flag_bitsILi16EEENST_INS5_IJSB_SH_EEENS5_IJSH_SC_EEEEEEEvNS4_8identityENS4_28SM100_TMA_2SM_LOAD_MULTICASTES1A_vS1B_EENS_8epilogue10collective18CollectiveEpilogueINS1E_23Sm100TmaWarpSpecializedILi4ELi2ELi32ELb1ELb0EEEJNS5_IJSH_SG_SH_EEENS5_IJNST_ISH_SC_EENST_INS5_IJNSA_ILi32EEENSA_ILi2EEEEEENS5_IJSC_SF_EEEEEEEESJ_SK_SJ_SK_NS1E_6fusion15FusionCallbacksIS1I_NS1R_17LinearCombinationISJ_fSJ_fLNS_15FloatRoundStyleE2EEES1J_S1Q_JEEENS4_5SM1004TMEM4LOAD26SM100_TMEM_LOAD_32dp32b32xENS4_13SM90_TMA_LOADENS12_INS13_ILi2ELi4ELi3EEES16_NST_INS5_IJSB_S1L_EEENS5_IJS1L_SC_EEEEEEENS4_39AutoVectorizingCopyWithAssumedAlignmentILi128EEENS4_14SM90_TMA_STOREES26_S28_S28_EEEvvEEEEvNT_6ParamsE)
	.align		4
        /*000c*/ 	.word	index@(__assertfail)
	.align		4
        /*0010*/ 	.word	0x00000000
	.align		4
        /*0014*/ 	.word	0xfffffffe
	.align		4
        /*0018*/ 	.word	0x00000000
	.align		4
        /*001c*/ 	.word	0xfffffffd
	.align		4
        /*0020*/ 	.word	0x00000000
	.align		4
        /*0024*/ 	.word	0xfffffffc


//--------------------- .nv.constant4             --------------------------
	.section	.nv.constant4,"a",@progbits
	.align	8
	.align		8
.nv.constant4:
        /*0000*/ 	.dword	__assertfail
	.align		8
        /*0008*/ 	.dword	__unnamed_1
	.align		8
        /*0010*/ 	.dword	__unnamed_2
	.align		8
        /*0018*/ 	.dword	_ZN40_INTERNAL_7636d897_4_k_cu_ebfca409_355604cuda3std3__45__cpo5beginE
	.align		8
        /*0020*/ 	.dword	_ZN40_INTERNAL_7636d897_4_k_cu_ebfca409_355604cuda3std3__45__cpo3endE
	.align		8
        /*0028*/ 	.dword	_ZN40_INTERNAL_7636d897_4_k_cu_ebfca409_355604cuda3std3__45__cpo6cbeginE
	.align		8
        /*0030*/ 	.dword	_ZN40_INTERNAL_7636d897_4_k_cu_ebfca409_355604cuda3std3__45__cpo4cendE
	.align		8
        /*0038*/ 	.dword	_ZN40_INTERNAL_7636d897_4_k_cu_ebfca409_355604cuda3std3__442_GLOBAL__N__7636d897_4_k_cu_ebfca409_355606ignoreE
	.align		8
        /*0040*/ 	.dword	_ZN40_INTERNAL_7636d897_4_k_cu_ebfca409_355604cuda3std3__419piecewise_constructE
	.align		8
        /*0048*/ 	.dword	_ZN40_INTERNAL_7636d897_4_k_cu_ebfca409_355604cuda3std3__48in_placeE
	.align		8
        /*0050*/ 	.dword	_ZN40_INTERNAL_7636d897_4_k_cu_ebfca409_355604cuda3std6ranges3__45__cpo4swapE
	.align		8
        /*0058*/ 	.dword	_ZN40_INTERNAL_7636d897_4_k_cu_ebfca409_355604cuda3std6ranges3__45__cpo9iter_moveE
	.align		8
        /*0060*/ 	.dword	_ZN40_INTERNAL_7636d897_4_k_cu_ebfca409_355604cute7productE
	.align		8
        /*0068*/ 	.dword	_ZN40_INTERNAL_7636d897_4_k_cu_ebfca409_355604cute1_E
	.align		8
        /*0070*/ 	.dword	$str$25
	.align		8
        /*0078*/ 	.dword	$str$26
	.align		8
        /*0080*/ 	.dword	$str$27
	.align		8
        /*0088*/ 	.dword	$str$28


//--------------------- .text._ZN7cutlass13device_kernelINS_4gemm6kernel13GemmUniversalIN4cute5tupleIJiiiiEEENS1_10collective13CollectiveMmaINS1_35MainloopSm100TmaUmmaWarpSpecializedILi8ELi2ELi4ENS5_IJNS4_1CILi8EEENSA_ILi1EEESC_EEEEENS5_IJNSA_ILi128EEENSA_ILi256EEENSA_ILi64EEEEEENS_6half_tENS5_IJlSC_lEEESJ_SK_NS4_8TiledMMAINS4_8MMA_AtomIJNS4_26SM100_MMA_F16BF16_2x1SM_SSISJ_SJ_fLi128ELi256ELNS4_4UMMA5MajorE0ELSP_0ELNSO_7ScaleInE0ELSQ_0EEEEEENS4_6LayoutINS5_IJSC_SC_SC_EEENS5_IJNSA_ILi0EEESV_SV_EEEEENS5_IJNS4_10UnderscoreESY_SY_EEEEENS4_18SM100_TMA_2SM_LOADENS4_14ComposedLayoutINS4_7SwizzleILi3ELi4ELi3EEENS4_18smem_ptr_flag_bitsILi16EEENST_INS5_IJSB_SH_EEENS5_IJSH_SC_EEEEEEEvNS4_8identityENS4_28SM100_TMA_2SM_LOAD_MULTICASTES1A_vS1B_EENS_8epilogue10collective18CollectiveEpilogueINS1E_23Sm100TmaWarpSpecializedILi4ELi2ELi32ELb1ELb0EEEJNS5_IJSH_SG_SH_EEENS5_IJNST_ISH_SC_EENST_INS5_IJNSA_ILi32EEENSA_ILi2EEEEEENS5_IJSC_SF_EEEEEEEESJ_SK_SJ_SK_NS1E_6fusion15FusionCallbacksIS1I_NS1R_17LinearCombinationISJ_fSJ_fLNS_15FloatRoundStyleE2EEES1J_S1Q_JEEENS4_5SM1004TMEM4LOAD26SM100_TMEM_LOAD_32dp32b32xENS4_13SM90_TMA_LOADENS12_INS13_ILi2ELi4ELi3EEES16_NST_INS5_IJSB_S1L_EEENS5_IJS1L_SC_EEEEEEENS4_39AutoVectorizingCopyWithAssumedAlignmentILi128EEENS4_14SM90_TMA_STOREES26_S28_S28_EEEvvEEEEvNT_6ParamsE --------------------------
	.section	.text._ZN7cutlass13device_kernelINS_4gemm6kernel13GemmUniversalIN4cute5tupleIJiiiiEEENS1_10collective13CollectiveMmaINS1_35MainloopSm100TmaUmmaWarpSpecializedILi8ELi2ELi4ENS5_IJNS4_1CILi8EEENSA_ILi1EEESC_EEEEENS5_IJNSA_ILi128EEENSA_ILi256EEENSA_ILi64EEEEEENS_6half_tENS5_IJlSC_lEEESJ_SK_NS4_8TiledMMAINS4_8MMA_AtomIJNS4_26SM100_MMA_F16BF16_2x1SM_SSISJ_SJ_fLi128ELi256ELNS4_4UMMA5MajorE0ELSP_0ELNSO_7ScaleInE0ELSQ_0EEEEEENS4_6LayoutINS5_IJSC_SC_SC_EEENS5_IJNSA_ILi0EEESV_SV_EEEEENS5_IJNS4_10UnderscoreESY_SY_EEEEENS4_18SM100_TMA_2SM_LOADENS4_14ComposedLayoutINS4_7SwizzleILi3ELi4ELi3EEENS4_18smem_ptr_flag_bitsILi16EEENST_INS5_IJSB_SH_EEENS5_IJSH_SC_EEEEEEEvNS4_8identityENS4_28SM100_TMA_2SM_LOAD_MULTICASTES1A_vS1B_EENS_8epilogue10collective18CollectiveEpilogueINS1E_23Sm100TmaWarpSpecializedILi4ELi2ELi32ELb1ELb0EEEJNS5_IJSH_SG_SH_EEENS5_IJNST_ISH_SC_EENST_INS5_IJNSA_ILi32EEENSA_ILi2EEEEEENS5_IJSC_SF_EEEEEEEESJ_SK_SJ_SK_NS1E_6fusion15FusionCallbacksIS1I_NS1R_17LinearCombinationISJ_fSJ_fLNS_15FloatRoundStyleE2EEES1J_S1Q_JEEENS4_5SM1004TMEM4LOAD26SM100_TMEM_LOAD_32dp32b32xENS4_13SM90_TMA_LOADENS12_INS13_ILi2ELi4ELi3EEES16_NST_INS5_IJSB_S1L_EEENS5_IJS1L_SC_EEEEEEENS4_39AutoVectorizingCopyWithAssumedAlignmentILi128EEENS4_14SM90_TMA_STOREES26_S28_S28_EEEvvEEEEvNT_6ParamsE,"ax",@progbits
	.align	128
.text._ZN7cutlass13device_kernelINS_4gemm6kernel13GemmUniversalIN4cute5tupleIJiiiiEEENS1_10collective13CollectiveMmaINS1_35MainloopSm100TmaUmmaWarpSpecializedILi8ELi2ELi4ENS5_IJNS4_1CILi8EEENSA_ILi1EEESC_EEEEENS5_IJNSA_ILi128EEENSA_ILi256EEENSA_ILi64EEEEEENS_6half_tENS5_IJlSC_lEEESJ_SK_NS4_8TiledMMAINS4_8MMA_AtomIJNS4_26SM100_MMA_F16BF16_2x1SM_SSISJ_SJ_fLi128ELi256ELNS4_4UMMA5MajorE0ELSP_0ELNSO_7ScaleInE0ELSQ_0EEEEEENS4_6LayoutINS5_IJSC_SC_SC_EEENS5_IJNSA_ILi0EEESV_SV_EEEEENS5_IJNS4_10UnderscoreESY_SY_EEEEENS4_18SM100_TMA_2SM_LOADENS4_14ComposedLayoutINS4_7SwizzleILi3ELi4ELi3EEENS4_18smem_ptr_flag_bitsILi16EEENST_INS5_IJSB_SH_EEENS5_IJSH_SC_EEEEEEEvNS4_8identityENS4_28SM100_TMA_2SM_LOAD_MULTICASTES1A_vS1B_EENS_8epilogue10collective18CollectiveEpilogueINS1E_23Sm100TmaWarpSpecializedILi4ELi2ELi32ELb1ELb0EEEJNS5_IJSH_SG_SH_EEENS5_IJNST_ISH_SC_EENST_INS5_IJNSA_ILi32EEENSA_ILi2EEEEEENS5_IJSC_SF_EEEEEEEESJ_SK_SJ_SK_NS1E_6fusion15FusionCallbacksIS1I_NS1R_17LinearCombinationISJ_fSJ_fLNS_15FloatRoundStyleE2EEES1J_S1Q_JEEENS4_5SM1004TMEM4LOAD26SM100_TMEM_LOAD_32dp32b32xENS4_13SM90_TMA_LOADENS12_INS13_ILi2ELi4ELi3EEES16_NST_INS5_IJSB_S1L_EEENS5_IJS1L_SC_EEEEEEENS4_39AutoVectorizingCopyWithAssumedAlignmentILi128EEENS4_14SM90_TMA_STOREES26_S28_S28_EEEvvEEEEvNT_6ParamsE:
        .type           _ZN7cutlass13device_kernelINS_4gemm6kernel13GemmUniversalIN4cute5tupleIJiiiiEEENS1_10collective13CollectiveMmaINS1_35MainloopSm100TmaUmmaWarpSpecializedILi8ELi2ELi4ENS5_IJNS4_1CILi8EEENSA_ILi1EEESC_EEEEENS5_IJNSA_ILi128EEENSA_ILi256EEENSA_ILi64EEEEEENS_6half_tENS5_IJlSC_lEEESJ_SK_NS4_8TiledMMAINS4_8MMA_AtomIJNS4_26SM100_MMA_F16BF16_2x1SM_SSISJ_SJ_fLi128ELi256ELNS4_4UMMA5MajorE0ELSP_0ELNSO_7ScaleInE0ELSQ_0EEEEEENS4_6LayoutINS5_IJSC_SC_SC_EEENS5_IJNSA_ILi0EEESV_SV_EEEEENS5_IJNS4_10UnderscoreESY_SY_EEEEENS4_18SM100_TMA_2SM_LOADENS4_14ComposedLayoutINS4_7SwizzleILi3ELi4ELi3EEENS4_18smem_ptr_flag_bitsILi16EEENST_INS5_IJSB_SH_EEENS5_IJSH_SC_EEEEEEEvNS4_8identityENS4_28SM100_TMA_2SM_LOAD_MULTICASTES1A_vS1B_EENS_8epilogue10collective18CollectiveEpilogueINS1E_23Sm100TmaWarpSpecializedILi4ELi2ELi32ELb1ELb0EEEJNS5_IJSH_SG_SH_EEENS5_IJNST_ISH_SC_EENST_INS5_IJNSA_ILi32EEENSA_ILi2EEEEEENS5_IJSC_SF_EEEEEEEESJ_SK_SJ_SK_NS1E_6fusion15FusionCallbacksIS1I_NS1R_17LinearCombinationISJ_fSJ_fLNS_15FloatRoundStyleE2EEES1J_S1Q_JEEENS4_5SM1004TMEM4LOAD26SM100_TMEM_LOAD_32dp32b32xENS4_13SM90_TMA_LOADENS12_INS13_ILi2ELi4ELi3EEES16_NST_INS5_IJSB_S1L_EEENS5_IJS1L_SC_EEEEEEENS4_39AutoVectorizingCopyWithAssumedAlignmentILi128EEENS4_14SM90_TMA_STOREES26_S28_S28_EEEvvEEEEvNT_6ParamsE,@function
        .size           _ZN7cutlass13device_kernelINS_4gemm6kernel13GemmUniversalIN4cute5tupleIJiiiiEEENS1_10collective13CollectiveMmaINS1_35MainloopSm100TmaUmmaWarpSpecializedILi8ELi2ELi4ENS5_IJNS4_1CILi8EEENSA_ILi1EEESC_EEEEENS5_IJNSA_ILi128EEENSA_ILi256EEENSA_ILi64EEEEEENS_6half_tENS5_IJlSC_lEEESJ_SK_NS4_8TiledMMAINS4_8MMA_AtomIJNS4_26SM100_MMA_F16BF16_2x1SM_SSISJ_SJ_fLi128ELi256ELNS4_4UMMA5MajorE0ELSP_0ELNSO_7ScaleInE0ELSQ_0EEEEEENS4_6LayoutINS5_IJSC_SC_SC_EEENS5_IJNSA_ILi0EEESV_SV_EEEEENS5_IJNS4_10UnderscoreESY_SY_EEEEENS4_18SM100_TMA_2SM_LOADENS4_14ComposedLayoutINS4_7SwizzleILi3ELi4ELi3EEENS4_18smem_ptr_flag_bitsILi16EEENST_INS5_IJSB_SH_EEENS5_IJSH_SC_EEEEEEEvNS4_8identityENS4_28SM100_TMA_2SM_LOAD_MULTICASTES1A_vS1B_EENS_8epilogue10collective18CollectiveEpilogueINS1E_23Sm100TmaWarpSpecializedILi4ELi2ELi32ELb1ELb0EEEJNS5_IJSH_SG_SH_EEENS5_IJNST_ISH_SC_EENST_INS5_IJNSA_ILi32EEENSA_ILi2EEEEEENS5_IJSC_SF_EEEEEEEESJ_SK_SJ_SK_NS1E_6fusion15FusionCallbacksIS1I_NS1R_17LinearCombinationISJ_fSJ_fLNS_15FloatRoundStyleE2EEES1J_S1Q_JEEENS4_5SM1004TMEM4LOAD26SM100_TMEM_LOAD_32dp32b32xENS4_13SM90_TMA_LOADENS12_INS13_ILi2ELi4ELi3EEES16_NST_INS5_IJSB_S1L_EEENS5_IJS1L_SC_EEEEEEENS4_39AutoVectorizingCopyWithAssumedAlignmentILi128EEENS4_14SM90_TMA_STOREES26_S28_S28_EEEvvEEEEvNT_6ParamsE,(.L_x_209 - _ZN7cutlass13device_kernelINS_4gemm6kernel13GemmUniversalIN4cute5tupleIJiiiiEEENS1_10collective13CollectiveMmaINS1_35MainloopSm100TmaUmmaWarpSpecializedILi8ELi2ELi4ENS5_IJNS4_1CILi8EEENSA_ILi1EEESC_EEEEENS5_IJNSA_ILi128EEENSA_ILi256EEENSA_ILi64EEEEEENS_6half_tENS5_IJlSC_lEEESJ_SK_NS4_8TiledMMAINS4_8MMA_AtomIJNS4_26SM100_MMA_F16BF16_2x1SM_SSISJ_SJ_fLi128ELi256ELNS4_4UMMA5MajorE0ELSP_0ELNSO_7ScaleInE0ELSQ_0EEEEEENS4_6LayoutINS5_IJSC_SC_SC_EEENS5_IJNSA_ILi0EEESV_SV_EEEEENS5_IJNS4_10UnderscoreESY_SY_EEEEENS4_18SM100_TMA_2SM_LOADENS4_14ComposedLayoutINS4_7SwizzleILi3ELi4ELi3EEENS4_18smem_ptr_flag_bitsILi16EEENST_INS5_IJSB_SH_EEENS5_IJSH_SC_EEEEEEEvNS4_8identityENS4_28SM100_TMA_2SM_LOAD_MULTICASTES1A_vS1B_EENS_8epilogue10collective18CollectiveEpilogueINS1E_23Sm100TmaWarpSpecializedILi4ELi2ELi32ELb1ELb0EEEJNS5_IJSH_SG_SH_EEENS5_IJNST_ISH_SC_EENST_INS5_IJNSA_ILi32EEENSA_ILi2EEEEEENS5_IJSC_SF_EEEEEEEESJ_SK_SJ_SK_NS1E_6fusion15FusionCallbacksIS1I_NS1R_17LinearCombinationISJ_fSJ_fLNS_15FloatRoundStyleE2EEES1J_S1Q_JEEENS4_5SM1004TMEM4LOAD26SM100_TMEM_LOAD_32dp32b32xENS4_13SM90_TMA_LOADENS12_INS13_ILi2ELi4ELi3EEES16_NST_INS5_IJSB_S1L_EEENS5_IJS1L_SC_EEEEEEENS4_39AutoVectorizingCopyWithAssumedAlignmentILi128EEENS4_14SM90_TMA_STOREES26_S28_S28_EEEvvEEEEvNT_6ParamsE)
        .other          _ZN7cutlass13device_kernelINS_4gemm6kernel13GemmUniversalIN4cute5tupleIJiiiiEEENS1_10collective13CollectiveMmaINS1_35MainloopSm100TmaUmmaWarpSpecializedILi8ELi2ELi4ENS5_IJNS4_1CILi8EEENSA_ILi1EEESC_EEEEENS5_IJNSA_ILi128EEENSA_ILi256EEENSA_ILi64EEEEEENS_6half_tENS5_IJlSC_lEEESJ_SK_NS4_8TiledMMAINS4_8MMA_AtomIJNS4_26SM100_MMA_F16BF16_2x1SM_SSISJ_SJ_fLi128ELi256ELNS4_4UMMA5MajorE0ELSP_0ELNSO_7ScaleInE0ELSQ_0EEEEEENS4_6LayoutINS5_IJSC_SC_SC_EEENS5_IJNSA_ILi0EEESV_SV_EEEEENS5_IJNS4_10UnderscoreESY_SY_EEEEENS4_18SM100_TMA_2SM_LOADENS4_14ComposedLayoutINS4_7SwizzleILi3ELi4ELi3EEENS4_18smem_ptr_flag_bitsILi16EEENST_INS5_IJSB_SH_EEENS5_IJSH_SC_EEEEEEEvNS4_8identityENS4_28SM100_TMA_2SM_LOAD_MULTICASTES1A_vS1B_EENS_8epilogue10collective18CollectiveEpilogueINS1E_23Sm100TmaWarpSpecializedILi4ELi2ELi32ELb1ELb0EEEJNS5_IJSH_SG_SH_EEENS5_IJNST_ISH_SC_EENST_INS5_IJNSA_ILi32EEENSA_ILi2EEEEEENS5_IJSC_SF_EEEEEEEESJ_SK_SJ_SK_NS1E_6fusion15FusionCallbacksIS1I_NS1R_17LinearCombinationISJ_fSJ_fLNS_15FloatRoundStyleE2EEES1J_S1Q_JEEENS4_5SM1004TMEM4LOAD26SM100_TMEM_LOAD_32dp32b32xENS4_13SM90_TMA_LOADENS12_INS13_ILi2ELi4ELi3EEES16_NST_INS5_IJSB_S1L_EEENS5_IJS1L_SC_EEEEEEENS4_39AutoVectorizingCopyWithAssumedAlignmentILi128EEENS4_14SM90_TMA_STOREES26_S28_S28_EEEvvEEEEvNT_6ParamsE,@"STO_CUDA_ENTRY STV_DEFAULT"
_ZN7cutlass13device_kernelINS_4gemm6kernel13GemmUniversalIN4cute5tupleIJiiiiEEENS1_10collective13CollectiveMmaINS1_35MainloopSm100TmaUmmaWarpSpecializedILi8ELi2ELi4ENS5_IJNS4_1CILi8EEENSA_ILi1EEESC_EEEEENS5_IJNSA_ILi128EEENSA_ILi256EEENSA_ILi64EEEEEENS_6half_tENS5_IJlSC_lEEESJ_SK_NS4_8TiledMMAINS4_8MMA_AtomIJNS4_26SM100_MMA_F16BF16_2x1SM_SSISJ_SJ_fLi128ELi256ELNS4_4UMMA5MajorE0ELSP_0ELNSO_7ScaleInE0ELSQ_0EEEEEENS4_6LayoutINS5_IJSC_SC_SC_EEENS5_IJNSA_ILi0EEESV_SV_EEEEENS5_IJNS4_10UnderscoreESY_SY_EEEEENS4_18SM100_TMA_2SM_LOADENS4_14ComposedLayoutINS4_7SwizzleILi3ELi4ELi3EEENS4_18smem_ptr_flag_bitsILi16EEENST_INS5_IJSB_SH_EEENS5_IJSH_SC_EEEEEEEvNS4_8identityENS4_28SM100_TMA_2SM_LOAD_MULTICASTES1A_vS1B_EENS_8epilogue10collective18CollectiveEpilogueINS1E_23Sm100TmaWarpSpecializedILi4ELi2ELi32ELb1ELb0EEEJNS5_IJSH_SG_SH_EEENS5_IJNST_ISH_SC_EENST_INS5_IJNSA_ILi32EEENSA_ILi2EEEEEENS5_IJSC_SF_EEEEEEEESJ_SK_SJ_SK_NS1E_6fusion15FusionCallbacksIS1I_NS1R_17LinearCombinationISJ_fSJ_fLNS_15FloatRoundStyleE2EEES1J_S1Q_JEEENS4_5SM1004TMEM4LOAD26SM100_TMEM_LOAD_32dp32b32xENS4_13SM90_TMA_LOADENS12_INS13_ILi2ELi4ELi3EEES16_NST_INS5_IJSB_S1L_EEENS5_IJS1L_SC_EEEEEEENS4_39AutoVectorizingCopyWithAssumedAlignmentILi128EEENS4_14SM90_TMA_STOREES26_S28_S28_EEEvvEEEEvNT_6ParamsE:
[----:B------:R-:W1:Y:S01]  /*0000*/  LDC R1, c[0x0][0x37c] ;  /* 0x0000df00ff017b82 */ /* 0x000e620000000800 */
[----:B------:R-:W2:Y:S01]  /*0010*/  S2R R95, SR_TID.X ;  /* 0x00000000005f7919 */ /* 0x000ea20000002100 */
[----:B------:R-:W3:Y:S06]  /*0020*/  LDCU.64 UR8, c[0x0][0x890] ;  /* 0x00011200ff0877ac */ /* 0x000eec0008000a00 */
[----:B------:R-:W4:Y:S01]  /*0030*/  S2UR UR4, SR_CgaCtaId ;  /* 0x00000000000479c3 */ /* 0x000f220000008800 */
[----:B------:R-:W-:Y:S02]  /*0040*/  PRMT R80, RZ, 0x7610, R80 ;  /* 0x00007610ff507816 */ /* 0x000fe40000000050 */
[----:B------:R-:W-:Y:S01]  /*0050*/  ELECT P1, URZ, PT ;  /* 0x0000000000ff782f */ /* 0x000fe20003820000 */
[----:B---3--:R-:W-:-:S04]  /*0060*/  UISETP.NE.U32.AND UP0, UPT, UR8, URZ, UPT ;  /* 0x000000ff0800728c */ /* 0x008fc8000bf05070 */
[----:B------:R-:W-:Y:S02]  /*0070*/  UISETP.NE.AND.EX UP0, UPT, UR9, URZ, UPT, UP0 ;  /* 0x000000ff0900728c */ /* 0x000fe4000bf05300 */
[----:B----4-:R-:W-:Y:S02]  /*0080*/  ULOP3.LUT UR47, UR4, 0x1, URZ, 0xc0, !UPT ;  /* 0x00000001042f7892 */ /* 0x010fe4000f8ec0ff */
[----:B------:R-:W-:Y:S01]  /*0090*/  ULOP3.LUT UR46, UR4, 0x1, URZ, 0x3c, !UPT ;  /* 0x00000001042e7892 */ /* 0x000fe2000f8e3cff */
[----:B--2---:R-:W-:-:S05]  /*00a0*/  SHF.R.U32.HI R81, RZ, 0x5, R95 ;  /* 0x00000005ff517819 */ /* 0x004fca000001165f */
[----:B------:R-:W2:Y:S02]  /*00b0*/  SHFL.IDX PT, R0, R81, RZ, 0x1f ;  /* 0x00001fff51007589 */ /* 0x000ea400000e0000 */
[----:B--2---:R-:W-:Y:S01]  /*00c0*/  R2UR UR20, R0 ;  /* 0x00000000001472ca */ /* 0x004fe200000e0000 */
[----:B-1----:R-:W-:-:S14]  /*00d0*/  BRA.U UP0, `(.L_x_0) ;  /* 0x0000000100307547 */ /* 0x002fdc000b800000 */
[----:B------:R-:W1:Y:S02]  /*00e0*/  LDCU.64 UR4, c[0x0][0x888] ;  /* 0x00011100ff0477ac */ /* 0x000e640008000a00 */
[----:B-1----:R-:W-:-:S04]  /*00f0*/  UISETP.NE.U32.AND UP0, UPT, UR4, URZ, UPT ;  /* 0x000000ff0400728c */ /* 0x002fc8000bf05070 */
[----:B------:R-:W-:-:S09]  /*0100*/  UISETP.NE.AND.EX UP0, UPT, UR5, URZ, UPT, UP0 ;  /* 0x000000ff0500728c */ /* 0x000fd2000bf05300 */
[----:B------:R-:W-:Y:S05]  /*0110*/  BRA.U !UP0, `(.L_x_1) ;  /* 0x0000000108147547 */ /* 0x000fea000b800000 */
[----:B------:R-:W1:Y:S01]  /*0120*/  LDC.64 R2, c[0x0][0x888] ;  /* 0x00022200ff027b82 */ /* 0x000e620000000a00 */
[----:B------:R-:W1:Y:S02]  /*0130*/  LDCU.64 UR4, c[0x0][0x358] ;  /* 0x00006b00ff0477ac */ /* 0x000e640008000a00 */
[----:B-1----:R1:W5:Y:S01]  /*0140*/  LDG.E R41, desc[UR4][R2.64] ;  /* 0x0000000402297981 */ /* 0x002362000c1e1900 */
[----:B------:R-:W-:Y:S01]  /*0150*/  HFMA2 R80, -RZ, RZ, 0, 5.9604644775390625e-08 ;  /* 0x00000001ff507431 */ /* 0x000fe200000001ff */
[----:B------:R-:W-:Y:S05]  /*0160*/  BRA `(.L_x_0) ;  /* 0x00000000000c7947 */ /* 0x000fea0003800000 */
.L_x_1:
[----:B------:R-:W1:Y:S01]  /*0170*/  LDCU UR4, c[0x0][0x880] ;  /* 0x00011000ff0477ac */ /* 0x000e620008000800 */
[----:B------:R-:W-:Y:S01]  /*0180*/  HFMA2 R80, -RZ, RZ, 0, 5.9604644775390625e-08 ;  /* 0x00000001ff507431 */ /* 0x000fe200000001ff */
[----:B-1----:R-:W-:-:S07]  /*0190*/  MOV R41, UR4 ;  /* 0x0000000400297c02 */ /* 0x002fce0008000f00 */
.L_x_0:
[----:B------:R-:W2:Y:S02]  /*01a0*/  LDCU.64 UR4, c[0x0][0x8b0] ;  /* 0x00011600ff0477ac */ /* 0x000ea40008000a00 */
[----:B--2---:R-:W-:-:S04]  /*01b0*/  UISETP.NE.U32.AND UP0, UPT, UR4, URZ, UPT ;  /* 0x000000ff0400728c */ /* 0x004fc8000bf05070 */
[----:B------:R-:W-:-:S09]  /*01c0*/  UISETP.NE.AND.EX UP0, UPT, UR5, URZ, UPT, UP0 ;  /* 0x000000ff0500728c */ /* 0x000fd2000bf05300 */
[----:B------:R-:W-:Y:S05]  /*01d0*/  BRA.U UP0, `(.L_x_2) ;  /* 0x0000000100287547 */ /* 0x000fea000b800000 */
[----:B------:R-:W2:Y:S02]  /*01e0*/  LDCU.64 UR4, c[0x0][0x8a8] ;  /* 0x00011500ff0477ac */ /* 0x000ea40008000a00 */
[----:B--2---:R-:W-:-:S04]  /*01f0*/  UISETP.NE.U32.AND UP0, UPT, UR4, URZ, UPT ;  /* 0x000000ff0400728c */ /* 0x004fc8000bf05070 */
[----:B------:R-:W-:-:S09]  /*0200*/  UISETP.NE.AND.EX UP0, UPT, UR5, URZ, UPT, UP0 ;  /* 0x000000ff0500728c */ /* 0x000fd2000bf05300 */
[----:B------:R-:W-:Y:S05]  /*0210*/  BRA.U !UP0, `(.L_x_3) ;  /* 0x0000000108107547 */ /* 0x000fea000b800000 */
[----:B------:R-:W2:Y:S01]  /*0220*/  LDC.64 R38, c[0x0][0x8a8] ;  /* 0x00022a00ff267b82 */ /* 0x000ea20000000a00 */
[----:B------:R-:W2:Y:S02]  /*0230*/  LDCU.64 UR4, c[0x0][0x358] ;  /* 0x00006b00ff0477ac */ /* 0x000ea40008000a00 */
[----:B--2---:R2:W5:Y:S01]  /*0240*/  LDG.E R38, desc[UR4][R38.64] ;  /* 0x0000000426267981 */ /* 0x004562000c1e1900 */
[----:B------:R-:W-:Y:S05]  /*0250*/  BRA `(.L_x_2) ;  /* 0x0000000000087947 */ /* 0x000fea0003800000 */
.L_x_3:
[----:B------:R-:W2:Y:S02]  /*0260*/  LDCU UR4, c[0x0][0x8a0] ;  /* 0x00011400ff0477ac */ /* 0x000ea40008000800 */
[----:B--2---:R-:W-:Y:S02]  /*0270*/  MOV R38, UR4 ;  /* 0x0000000400267c02 */ /* 0x004fe40008000f00 */
.L_x_2:
[----:B------:R-:W-:Y:S01]  /*0280*/  IMAD.U32 R0, RZ, RZ, UR20 ;  /* 0x00000014ff007e24 */ /* 0x000fe2000f8e00ff */
[----:B------:R-:W-:Y:S04]  /*0290*/  BSSY.RECONVERGENT B0, `(.L_x_4) ;  /* 0x000000c000007945 */ /* 0x000fe80003800200 */
[C---:B------:R-:W-:Y:S02]  /*02a0*/  ISETP.NE.OR P2, PT, R0.reuse, 0x1, !P1 ;  /* 0x000000010000780c */ /* 0x040fe40004f45670 */
[----:B------:R-:W-:-:S11]  /*02b0*/  ISETP.NE.OR P0, PT, R0, 0x3, !P1 ;  /* 0x000000030000780c */ /* 0x000fd60004f05670 */
[----:B------:R-:W-:Y:S05]  /*02c0*/  @P2 BRA `(.L_x_5) ;  /* 0x0000000000202947 */ /* 0x000fea0003800000 */
[----:B------:R-:W3:Y:S02]  /*02d0*/  LDCU.64 UR4, c[0x0][0x348] ;  /* 0x00006900ff0477ac */ /* 0x000ee40008000a00 */
[----:B---3--:R-:W-:Y:S02]  /*02e0*/  UIADD3 UR6, UP1, UPT, UR4, 0x80, URZ ;  /* 0x0000008004067890 */ /* 0x008fe4000ff3e0ff */
[----:B------:R-:W-:Y:S02]  /*02f0*/  UIADD3 UR4, UP0, UPT, UR4, 0x180, URZ ;  /* 0x0000018004047890 */ /* 0x000fe4000ff1e0ff */
[----:B------:R-:W-:Y:S02]  /*0300*/  UIADD3.X UR7, UPT, UPT, URZ, UR5, URZ, UP1, !UPT ;  /* 0x00000005ff077290 */ /* 0x000fe40008ffe4ff */
[----:B------:R-:W-:-:S07]  /*0310*/  UIADD3.X UR5, UPT, UPT, URZ, UR5, URZ, UP0, !UPT ;  /* 0x00000005ff057290 */ /* 0x000fce00087fe4ff */
[----:B------:R3:W-:Y:S02]  /*0320*/  UTMACCTL.PF [UR6] ;  /* 0x00000000060079b9 */ /* 0x0007e40008040000 */
[----:B------:R3:W-:Y:S02]  /*0330*/  UTMACCTL.PF [UR4] ;  /* 0x00000000040079b9 */ /* 0x0007e40008040000 */
[----:B---3--:R-:W-:Y:S01]  /*0340*/  NOP ;  /* 0x0000000000007918 */ /* 0x008fe20000000000 */
.L_x_5:
[----:B------:R-:W-:Y:S05]  /*0350*/  BSYNC.RECONVERGENT B0 ;  /* 0x0000000000007941 */ /* 0x000fea0003800200 */
.L_x_4:
[----:B------:R-:W-:Y:S04]  /*0360*/  BSSY.RECONVERGENT B0, `(.L_x_6) ;  /* 0x000000a000007945 */ /* 0x000fe80003800200 */
        /* <DEDUP_REMOVED lines=9> */
.L_x_7:
[----:B------:R-:W-:Y:S05]  /*0400*/  BSYNC.RECONVERGENT B0 ;  /* 0x0000000000007941 */ /* 0x000fea0003800200 */
.L_x_6:
[----:B------:R-:W3:Y:S01]  /*0410*/  LDCU.64 UR4, c[0x0][0x888] ;  /* 0x00011100ff0477ac */ /* 0x000ee20008000a00 */
[----:B------:R-:W-:Y:S02]  /*0420*/  UISETP.EQ.U32.AND UP2, UPT, UR8, URZ, UPT ;  /* 0x000000ff0800728c */ /* 0x000fe4000bf42070 */
[----:B------:R-:W-:Y:S02]  /*0430*/  UPLOP3.LUT UP4, UPT, UPT, UPT, UPT, 0x80, 0x8 ;  /* 0x000000000008789c */ /* 0x000fe40003f8f070 */
[----:B---3--:R-:W-:-:S04]  /*0440*/  UISETP.NE.U32.AND UP0, UPT, UR4, URZ, UPT ;  /* 0x000000ff0400728c */ /* 0x008fc8000bf05070 */
[----:B------:R-:W-:-:S04]  /*0450*/  UISETP.NE.AND.EX UP1, UPT, UR5, URZ, UPT, UP0 ;  /* 0x000000ff0500728c */ /* 0x000fc8000bf25300 */
[----:B------:R-:W-:-:S04]  /*0460*/  UISETP.EQ.OR.EX UP3, UPT, UR9, URZ, !UP1, UP2 ;  /* 0x000000ff0900728c */ /* 0x000fc8000cf62720 */
[----:B------:R-:W-:-:S06]  /*0470*/  UP2UR UR4, UPR, URZ, 0x8 ;  /* 0x00000008ff047883 */ /* 0x000fcc0008000000 */
[----:B------:R-:W-:Y:S01]  /*0480*/  MOV R84, UR4 ;  /* 0x0000000400547c02 */ /* 0x000fe20008000f00 */
[----:B------:R-:W-:Y:S06]  /*0490*/  BRA.U !UP3, `(.L_x_8) ;  /* 0x000000010b207547 */ /* 0x000fec000b800000 */
[----:B------:R-:W-:Y:S01]  /*04a0*/  UISETP.NE.U32.AND UP2, UPT, UR8, URZ, UPT ;  /* 0x000000ff0800728c */ /* 0x000fe2000bf45070 */
[----:B-----5:R-:W-:Y:S01]  /*04b0*/  FSETP.NEU.AND P0, PT, R41, RZ, PT ;  /* 0x000000ff2900720b */ /* 0x020fe20003f0d000 */
[----:B------:R-:W-:Y:S02]  /*04c0*/  USEL UR4, URZ, 0xffffffff, UP1 ;  /* 0xffffffffff047887 */ /* 0x000fe40008800000 */
[----:B------:R-:W-:-:S10]  /*04d0*/  UISETP.NE.AND.EX UP2, UPT, UR9, URZ, UPT, UP2 ;  /* 0x000000ff0900728c */ /* 0x000fd4000bf45320 */
[----:B------:R-:W-:Y:S01]  /*04e0*/  VOTEU.ANY UP0, P0 ;  /* 0x0000000000ff7886 */ /* 0x000fe20000000100 */
[----:B------:R-:W-:-:S04]  /*04f0*/  @!UP2 USEL UR4, URZ, 0xffffffff, UP0 ;  /* 0xffffffffff04a887 */ /* 0x000fc80008000000 */
[----:B------:R-:W-:-:S04]  /*0500*/  ULOP3.LUT UR4, UR4, 0x1, URZ, 0xc0, !UPT ;  /* 0x0000000104047892 */ /* 0x000fc8000f8ec0ff */
[----:B------:R-:W-:-:S11]  /*0510*/  UISETP.NE.U32.AND UP4, UPT, UR4, 0x1, UPT ;  /* 0x000000010400788c */ /* 0x000fd6000bf85070 */
.L_x_8:
[----:B------:R-:W3:Y:S01]  /*0520*/  SHFL.IDX PT, R0, R81, RZ, 0x1f ;  /* 0x00001fff51007589 */ /* 0x000ee200000e0000 */
[----:B------:R-:W-:-:S04]  /*0530*/  UISETP.NE.AND UP0, UPT, UR20, 0x2, UPT ;  /* 0x000000021400788c */ /* 0x000fc8000bf05270 */
[----:B------:R-:W-:Y:S02]  /*0540*/  UISETP.EQ.AND UP2, UPT, UR47, URZ, !UP0 ;  /* 0x000000ff2f00728c */ /* 0x000fe4000c742270 */
[----:B------:R-:W-:-:S04]  /*0550*/  USEL UR56, URZ, 0x1, UP0 ;  /* 0x00000001ff387887 */ /* 0x000fc80008000000 */
[----:B------:R-:W-:Y:S02]  /*0560*/  PLOP3.LUT P3, PT, P1, PT, UP2, 0x80, 0x8 ;  /* 0x000000000008781c */ /* 0x000fe40000f6f028 */
[----:B---3--:R-:W-:-:S13]  /*0570*/  ISETP.NE.AND P0, PT, R0, RZ, PT ;  /* 0x000000ff0000720c */ /* 0x008fda0003f05270 */
[----:B------:R-:W-:Y:S05]  /*0580*/  @P0 BRA `(.L_x_9) ;  /* 0x0000000000780947 */ /* 0x000fea0003800000 */
[----:B------:R-:W3:Y:S01]  /*0590*/  S2UR UR5, SR_CgaCtaId ;  /* 0x00000000000579c3 */ /* 0x000ee20000008800 */
[----:B------:R-:W-:Y:S01]  /*05a0*/  UMOV UR4, 0x400 ;  /* 0x0000040000047882 */ /* 0x000fe20000000000 */
[----:B------:R-:W-:Y:S01]  /*05b0*/  UMOV UR8, 0x1 ;  /* 0x0000000100087882 */ /* 0x000fe20000000000 */
[----:B------:R-:W-:Y:S01]  /*05c0*/  UMOV UR6, 0x4 ;  /* 0x0000000400067882 */ /* 0x000fe20000000000 */
[----:B------:R-:W-:-:S04]  /*05d0*/  UIADD3 UR8, UPT, UPT, -UR8, 0x100000, URZ ;  /* 0x0010000008087890 */ /* 0x000fc8000fffe1ff */
[----:B------:R-:W-:Y:S02]  /*05e0*/  USHF.L.U32 UR9, UR8, 0xb, URZ ;  /* 0x0000000b08097899 */ /* 0x000fe400080006ff */
[----:B------:R-:W-:Y:S02]  /*05f0*/  USHF.L.U32 UR8, UR8, 0x1, URZ ;  /* 0x0000000108087899 */ /* 0x000fe400080006ff */
[----:B------:R-:W-:-:S04]  /*0600*/  UIADD3 UR6, UPT, UPT, -UR6, 0x100000, URZ ;  /* 0x0010000006067890 */ /* 0x000fc8000fffe1ff */
[----:B------:R-:W-:Y:S02]  /*0610*/  USHF.L.U32 UR7, UR6, 0xb, URZ ;  /* 0x0000000b06077899 */ /* 0x000fe400080006ff */
[----:B------:R-:W-:Y:S01]  /*0620*/  USHF.L.U32 UR6, UR6, 0x1, URZ ;  /* 0x0000000106067899 */ /* 0x000fe200080006ff */
[----:B------:R-:W-:Y:S01]  /*0630*/  ELECT P0, URZ, PT ;  /* 0x0000000000ff782f */ /* 0x000fe20003800000 */
[----:B---3--:R-:W-:Y:S01]  /*0640*/  ULEA UR4, UR5, UR4, 0x18 ;  /* 0x0000000405047291 */ /* 0x008fe2000f8ec0ff */
[----:B------:R-:W3:Y:S11]  /*0650*/  FENCE.VIEW.ASYNC.S ;  /* 0x00000000000073c6 */ /* 0x000ef60000000000 */
[----:B---3--:R3:W4:Y:S01]  /*0660*/  SYNCS.EXCH.64 URZ, [UR4], UR8 ;  /* 0x0000000804ff75b2 */ /* 0x0087220008000100 */
[----:B------:R3:W1:Y:S01]  /*0670*/  SYNCS.EXCH.64 URZ, [UR4+0x40], UR6 ;  /* 0x0000400604ff75b2 */ /* 0x0006620008000100 */
        /* <DEDUP_REMOVED lines=13> */
[----:B------:R3:W1:Y:S02]  /*0750*/  SYNCS.EXCH.64 URZ, [UR4+0x78], UR6 ;  /* 0x0000780604ff75b2 */ /* 0x0006640008000100 */
[----:B---3--:R-:W-:Y:S01]  /*0760*/  NOP ;  /* 0x0000000000007918 */ /* 0x008fe20000000000 */
.L_x_9:
[----:B------:R-:W3:Y:S01]  /*0770*/  SHFL.IDX PT, R0, R81, RZ, 0x1f ;  /* 0x00001fff51007589 */ /* 0x000ee200000e0000 */
[----:B------:R-:W-:Y:S01]  /*0780*/  NOP ;  /* 0x0000000000007918 */ /* 0x000fe20000000000 */
[----:B---3--:R-:W-:-:S13]  /*0790*/  ISETP.NE.AND P0, PT, R0, 0x1, PT ;  /* 0x000000010000780c */ /* 0x008fda0003f05270 */
        /* <DEDUP_REMOVED lines=14> */
[----:B---3--:R3:W1:Y:S01]  /*0880*/  SYNCS.EXCH.64 URZ, [UR4+0x80], UR8 ;  /* 0x0000800804ff75b2 */ /* 0x0086620008000100 */
[----:B------:R3:W1:Y:S01]  /*0890*/  SYNCS.EXCH.64 URZ, [UR4+0xa0], UR6 ;  /* 0x0000a00604ff75b2 */ /* 0x0006620008000100 */
[----:B------:R3:W1:Y:S01]  /*08a0*/  SYNCS.EXCH.64 URZ, [UR4+0x88], UR8 ;  /* 0x0000880804ff75b2 */ /* 0x0006620008000100 */
[----:B------:R3:W1:Y:S01]  /*08b0*/  SYNCS.EXCH.64 URZ, [UR4+0xa8], UR6 ;  /* 0x0000a80604ff75b2 */ /* 0x0006620008000100 */
[----:B------:R3:W1:Y:S01]  /*08c0*/  SYNCS.EXCH.64 URZ, [UR4+0x90], UR8 ;  /* 0x0000900804ff75b2 */ /* 0x0006620008000100 */
[----:B------:R3:W1:Y:S01]  /*08d0*/  SYNCS.EXCH.64 URZ, [UR4+0xb0], UR6 ;  /* 0x0000b00604ff75b2 */ /* 0x0006620008000100 */
[----:B------:R3:W1:Y:S01]  /*08e0*/  SYNCS.EXCH.64 URZ, [UR4+0x98], UR8 ;  /* 0x0000980804ff75b2 */ /* 0x0006620008000100 */
[----:B------:R3:W1:Y:S01]  /*08f0*/  SYNCS.EXCH.64 URZ, [UR4+0xb8], UR6 ;  /* 0x0000b80604ff75b2 */ /* 0x0006620008000100 */
[----:B------:R-:W-:Y:S01]  /*0900*/  NOP ;  /* 0x0000000000007918 */ /* 0x000fe20000000000 */
.L_x_10:
[----:B------:R-:W2:Y:S01]  /*0910*/  SHFL.IDX PT, R0, R81, RZ, 0x1f ;  /* 0x00001fff51007589 */ /* 0x000ea200000e0000 */
[----:B------:R-:W-:Y:S01]  /*0920*/  NOP ;  /* 0x0000000000007918 */ /* 0x000fe20000000000 */
[----:B--2---:R-:W-:-:S13]  /*0930*/  ISETP.NE.AND P0, PT, R0, 0x3, PT ;  /* 0x000000030000780c */ /* 0x004fda0003f05270 */
[----:B------:R-:W-:Y:S05]  /*0940*/  @P0 BRA `(.L_x_11) ;  /* 0x0000000000300947 */ /* 0x000fea0003800000 */
[----:B---3--:R-:W2:Y:S01]  /*0950*/  S2UR UR6, SR_CgaCtaId ;  /* 0x00000000000679c3 */ /* 0x008ea20000008800 */
[----:B------:R-:W-:Y:S01]  /*0960*/  UMOV UR4, 0x400 ;  /* 0x0000040000047882 */ /* 0x000fe20000000000 */
[----:B------:R-:W-:Y:S01]  /*0970*/  UMOV UR5, 0x20 ;  /* 0x0000002000057882 */ /* 0x000fe20000000000 */
[----:B------:R-:W-:Y:S01]  /*0980*/  ELECT P0, URZ, PT ;  /* 0x0000000000ff782f */ /* 0x000fe20003800000 */
[----:B--2---:R-:W-:Y:S02]  /*0990*/  ULEA UR6, UR6, UR4, 0x18 ;  /* 0x0000000406067291 */ /* 0x004fe4000f8ec0ff */
[----:B------:R-:W-:-:S04]  /*09a0*/  UIADD3 UR4, UPT, UPT, -UR5, 0x100000, URZ ;  /* 0x0010000005047890 */ /* 0x000fc8000fffe1ff */
[----:B------:R-:W-:Y:S02]  /*09b0*/  USHF.L.U32 UR5, UR4, 0xb, URZ ;  /* 0x0000000b04057899 */ /* 0x000fe400080006ff */
[----:B------:R-:W-:Y:S01]  /*09c0*/  USHF.L.U32 UR4, UR4, 0x1, URZ ;  /* 0x0000000104047899 */ /* 0x000fe200080006ff */
[----:B------:R-:W2:Y:S11]  /*09d0*/  FENCE.VIEW.ASYNC.S ;  /* 0x00000000000073c6 */ /* 0x000eb60000000000 */
[----:B--2---:R2:W3:Y:S01]  /*09e0*/  SYNCS.EXCH.64 URZ, [UR6+0xc0], UR4 ;  /* 0x0000c00406ff75b2 */ /* 0x0044e20008000100 */
[----:B------:R2:W1:Y:S01]  /*09f0*/  SYNCS.EXCH.64 URZ, [UR6+0xc8], UR4 ;  /* 0x0000c80406ff75b2 */ /* 0x0004620008000100 */
[----:B------:R-:W-:Y:S01]  /*0a00*/  NOP ;  /* 0x0000000000007918 */ /* 0x000fe20000000000 */
.L_x_11:
[----:B------:R-:W4:Y:S01]  /*0a10*/  SHFL.IDX PT, R0, R81, RZ, 0x1f ;  /* 0x00001fff51007589 */ /* 0x000f2200000e0000 */
[----:B------:R-:W-:Y:S01]  /*0a20*/  NOP ;  /* 0x0000000000007918 */ /* 0x000fe20000000000 */
[----:B----4-:R-:W-:-:S13]  /*0a30*/  ISETP.NE.AND P0, PT, R0, 0x4, PT ;  /* 0x000000040000780c */ /* 0x010fda0003f05270 */
[----:B------:R-:W-:Y:S05]  /*0a40*/  @P0 BRA `(.L_x_12) ;  /* 0x00000000004c0947 */ /* 0x000fea0003800000 */
[----:B--2---:R-:W2:Y:S01]  /*0a50*/  S2UR UR5, SR_CgaCtaId ;  /* 0x00000000000579c3 */ /* 0x004ea20000008800 */
[----:B---3--:R-:W-:Y:S01]  /*0a60*/  UMOV UR4, 0x720 ;  /* 0x0000072000047882 */ /* 0x008fe20000000000 */
[----:B------:R-:W-:Y:S01]  /*0a70*/  UMOV UR6, 0x400 ;  /* 0x0000040000067882 */ /* 0x000fe20000000000 */
[----:B------:R-:W-:Y:S01]  /*0a80*/  USEL UR4, UR4, 0x620, UP4 ;  /* 0x0000062004047887 */ /* 0x000fe2000a000000 */
[----:B------:R-:W-:Y:S01]  /*0a90*/  UMOV UR8, 0x1 ;  /* 0x0000000100087882 */ /* 0x000fe20000000000 */
[----:B------:R-:W-:Y:S01]  /*0aa0*/  ELECT P0, URZ, PT ;  /* 0x0000000000ff782f */ /* 0x000fe20003800000 */
[----:B------:R-:W-:-:S04]  /*0ab0*/  UIADD3 UR8, UPT, UPT, -UR8, 0x100000, URZ ;  /* 0x0010000008087890 */ /* 0x000fc8000fffe1ff */
[----:B------:R-:W-:Y:S02]  /*0ac0*/  USHF.L.U32 UR9, UR8, 0xb, URZ ;  /* 0x0000000b08097899 */ /* 0x000fe400080006ff */
[----:B------:R-:W-:Y:S02]  /*0ad0*/  USHF.L.U32 UR8, UR8, 0x1, URZ ;  /* 0x0000000108087899 */ /* 0x000fe400080006ff */
[----:B--2---:R-:W-:Y:S02]  /*0ae0*/  ULEA UR6, UR5, UR6, 0x18 ;  /* 0x0000000605067291 */ /* 0x004fe4000f8ec0ff */
[----:B------:R-:W-:-:S04]  /*0af0*/  UIADD3 UR4, UPT, UPT, -UR4, 0x100000, URZ ;  /* 0x0010000004047890 */ /* 0x000fc8000fffe1ff */
[----:B------:R-:W-:Y:S02]  /*0b00*/  USHF.L.U32 UR5, UR4, 0xb, URZ ;  /* 0x0000000b04057899 */ /* 0x000fe400080006ff */
[----:B------:R-:W-:Y:S01]  /*0b10*/  USHF.L.U32 UR4, UR4, 0x1, URZ ;  /* 0x0000000104047899 */ /* 0x000fe200080006ff */
[----:B------:R-:W2:Y:S03]  /*0b20*/  FENCE.VIEW.ASYNC.S ;  /* 0x00000000000073c6 */ /* 0x000ea60000000000 */
[----:B--2---:R4:W2:Y:S08]  /*0b30*/  SYNCS.EXCH.64 URZ, [UR6+0xd0], UR8 ;  /* 0x0000d00806ff75b2 */ /* 0x0048b00008000100 */
[----:B------:R4:W3:Y:S01]  /*0b40*/  SYNCS.EXCH.64 URZ, [UR6+0xe0], UR4 ;  /* 0x0000e00406ff75b2 */ /* 0x0008e20008000100 */
[----:B------:R4:W1:Y:S01]  /*0b50*/  SYNCS.EXCH.64 URZ, [UR6+0xd8], UR8 ;  /* 0x0000d80806ff75b2 */ /* 0x0008620008000100 */
[----:B------:R4:W1:Y:S02]  /*0b60*/  SYNCS.EXCH.64 URZ, [UR6+0xe8], UR4 ;  /* 0x0000e80406ff75b2 */ /* 0x0008640008000100 */
[----:B----4-:R-:W-:Y:S01]  /*0b70*/  NOP ;  /* 0x0000000000007918 */ /* 0x010fe20000000000 */
.L_x_12:
[----:B------:R-:W4:Y:S01]  /*0b80*/  SHFL.IDX PT, R0, R81, RZ, 0x1f ;  /* 0x00001fff51007589 */ /* 0x000f2200000e0000 */
[----:B------:R-:W-:Y:S01]  /*0b90*/  NOP ;  /* 0x0000000000007918 */ /* 0x000fe20000000000 */
[----:B----4-:R-:W-:-:S13]  /*0ba0*/  ISETP.NE.AND P0, PT, R0, 0x5, PT ;  /* 0x000000050000780c */ /* 0x010fda0003f05270 */
[----:B------:R-:W-:Y:S05]  /*0bb0*/  @P0 BRA `(.L_x_13) ;  /* 0x0000000000580947 */ /* 0x000fea0003800000 */
[----:B--2---:R-:W2:Y:S01]  /*0bc0*/  S2UR UR5, SR_CgaCtaId ;  /* 0x00000000000579c3 */ /* 0x004ea20000008800 */
[----:B---3--:R-:W-:Y:S01]  /*0bd0*/  UMOV UR4, 0x400 ;  /* 0x0000040000047882 */ /* 0x008fe20000000000 */
        /* <DEDUP_REMOVED lines=9> */
[----:B--2---:R-:W-:Y:S01]  /*0c70*/  ULEA UR4, UR5, UR4, 0x18 ;  /* 0x0000000405047291 */ /* 0x004fe2000f8ec0ff */
[----:B------:R-:W2:Y:S11]  /*0c80*/  FENCE.VIEW.ASYNC.S ;  /* 0x00000000000073c6 */ /* 0x000eb60000000000 */
[----:B--2---:R4:W2:Y:S01]  /*0c90*/  SYNCS.EXCH.64 URZ, [UR4+0xf0], UR6 ;  /* 0x0000f00604ff75b2 */ /* 0x0048a20008000100 */
[----:B------:R4:W3:Y:S01]  /*0ca0*/  SYNCS.EXCH.64 URZ, [UR4+0x110], UR8 ;  /* 0x0001100804ff75b2 */ /* 0x0008e20008000100 */
[----:B------:R4:W1:Y:S01]  /*0cb0*/  SYNCS.EXCH.64 URZ, [UR4+0xf8], UR6 ;  /* 0x0000f80604ff75b2 */ /* 0x0008620008000100 */
[----:B------:R4:W1:Y:S01]  /*0cc0*/  SYNCS.EXCH.64 URZ, [UR4+0x118], UR8 ;  /* 0x0001180804ff75b2 */ /* 0x0008620008000100 */
[----:B------:R4:W1:Y:S01]  /*0cd0*/  SYNCS.EXCH.64 URZ, [UR4+0x100], UR6 ;  /* 0x0001000604ff75b2 */ /* 0x0008620008000100 */
[----:B------:R4:W1:Y:S01]  /*0ce0*/  SYNCS.EXCH.64 URZ, [UR4+0x120], UR8 ;  /* 0x0001200804ff75b2 */ /* 0x0008620008000100 */
[----:B------:R4:W1:Y:S01]  /*0cf0*/  SYNCS.EXCH.64 URZ, [UR4+0x108], UR6 ;  /* 0x0001080604ff75b2 */ /* 0x0008620008000100 */
[----:B------:R4:W1:Y:S02]  /*0d00*/  SYNCS.EXCH.64 URZ, [UR4+0x128], UR8 ;  /* 0x0001280804ff75b2 */ /* 0x0008640008000100 */
[----:B----4-:R-:W-:Y:S01]  /*0d10*/  NOP ;  /* 0x0000000000007918 */ /* 0x010fe20000000000 */
.L_x_13:
[----:B------:R-:W4:Y:S01]  /*0d20*/  SHFL.IDX PT, R0, R81, RZ, 0x1f ;  /* 0x00001fff51007589 */ /* 0x000f2200000e0000 */
[----:B------:R-:W-:Y:S01]  /*0d30*/  ISETP.NE.OR P1, PT, RZ, UR20, !P1 ;  /* 0x00000014ff007c0c */ /* 0x000fe2000cf25670 */
[----:B------:R-:W-:Y:S01]  /*0d40*/  NOP ;  /* 0x0000000000007918 */ /* 0x000fe20000000000 */
[----:B----4-:R-:W-:-:S13]  /*0d50*/  ISETP.NE.AND P0, PT, R0, 0x3, PT ;  /* 0x000000030000780c */ /* 0x010fda0003f05270 */
[----:B------:R-:W-:Y:S05]  /*0d60*/  @P0 BRA `(.L_x_14) ;  /* 0x0000000000380947 */ /* 0x000fea0003800000 */
[----:B--2---:R-:W2:Y:S01]  /*0d70*/  S2UR UR5, SR_CgaCtaId ;  /* 0x00000000000579c3 */ /* 0x004ea20000008800 */
[----:B---3--:R-:W-:Y:S01]  /*0d80*/  UMOV UR4, 0x400 ;  /* 0x0000040000047882 */ /* 0x008fe20000000000 */
[----:B------:R-:W-:Y:S01]  /*0d90*/  UMOV UR6, 0x20 ;  /* 0x0000002000067882 */ /* 0x000fe20000000000 */
[----:B------:R-:W-:Y:S01]  /*0da0*/  ELECT P0, URZ, PT ;  /* 0x0000000000ff782f */ /* 0x000fe20003800000 */
[----:B------:R-:W-:-:S04]  /*0db0*/  UIADD3 UR6, UPT, UPT, -UR6, 0x100000, URZ ;  /* 0x0010000006067890 */ /* 0x000fc8000fffe1ff */
[----:B------:R-:W-:Y:S02]  /*0dc0*/  USHF.L.U32 UR7, UR6, 0xb, URZ ;  /* 0x0000000b06077899 */ /* 0x000fe400080006ff */
[----:B------:R-:W-:Y:S02]  /*0dd0*/  USHF.L.U32 UR6, UR6, 0x1, URZ ;  /* 0x0000000106067899 */ /* 0x000fe400080006ff */
[----:B--2---:R-:W-:Y:S01]  /*0de0*/  ULEA UR4, UR5, UR4, 0x18 ;  /* 0x0000000405047291 */ /* 0x004fe2000f8ec0ff */
[----:B------:R-:W2:Y:S11]  /*0df0*/  FENCE.VIEW.ASYNC.S ;  /* 0x00000000000073c6 */ /* 0x000eb60000000000 */
[----:B--2---:R4:W2:Y:S01]  /*0e00*/  SYNCS.EXCH.64 URZ, [UR4+0x130], UR6 ;  /* 0x0001300604ff75b2 */ /* 0x0048a20008000100 */
[----:B------:R4:W3:Y:S01]  /*0e10*/  SYNCS.EXCH.64 URZ, [UR4+0x140], UR6 ;  /* 0x0001400604ff75b2 */ /* 0x0008e20008000100 */
[----:B------:R4:W1:Y:S01]  /*0e20*/  SYNCS.EXCH.64 URZ, [UR4+0x138], UR6 ;  /* 0x0001380604ff75b2 */ /* 0x0008620008000100 */
[----:B------:R4:W1:Y:S02]  /*0e30*/  SYNCS.EXCH.64 URZ, [UR4+0x148], UR6 ;  /* 0x0001480604ff75b2 */ /* 0x0008640008000100 */
[----:B----4-:R-:W-:Y:S01]  /*0e40*/  NOP ;  /* 0x0000000000007918 */ /* 0x010fe20000000000 */
.L_x_14:
[----:B---3--:R-:W3:Y:S01]  /*0e50*/  S2UR UR7, SR_CgaCtaId ;  /* 0x00000000000779c3 */ /* 0x008ee20000008800 */
[----:B------:R-:W-:Y:S01]  /*0e60*/  VOTEU.ALL UP0, P1 ;  /* 0x0000000000ff7886 */ /* 0x000fe20000800000 */
[----:B--2---:R-:W-:Y:S01]  /*0e70*/  UMOV UR4, 0x20 ;  /* 0x0000002000047882 */ /* 0x004fe20000000000 */
[----:B------:R-:W-:Y:S01]  /*0e80*/  NOP ;  /* 0x0000000000007918 */ /* 0x000fe20000000000 */
[----:B-1----:R-:W-:Y:S01]  /*0e90*/  LOP3.LUT R3, R95, 0x1f, RZ, 0xc0, !PT ;  /* 0x0000001f5f037812 */ /* 0x002fe200078ec0ff */
[----:B------:R-:W-:Y:S01]  /*0ea0*/  UISETP.NE.AND UP5, UPT, UR20, URZ, UPT ;  /* 0x000000ff1400728c */ /* 0x000fe2000bfa5270 */
[----:B------:R-:W-:Y:S01]  /*0eb0*/  @!UP0 UMOV UR6, 0x400 ;  /* 0x0000040000068882 */ /* 0x000fe20000000000 */
[----:B------:R-:W-:-:S04]  /*0ec0*/  @!UP0 UIADD3 UR4, UPT, UPT, -UR4, 0x100000, URZ ;  /* 0x0010000004048890 */ /* 0x000fc8000fffe1ff */
[----:B------:R-:W-:Y:S02]  /*0ed0*/  @!UP0 USHF.L.U32 UR5, UR4, 0xb, URZ ;  /* 0x0000000b04058899 */ /* 0x000fe400080006ff */
[----:B------:R-:W-:Y:S02]  /*0ee0*/  @!UP0 USHF.L.U32 UR4, UR4, 0x1, URZ ;  /* 0x0000000104048899 */ /* 0x000fe400080006ff */
[----:B---3--:R-:W-:Y:S01]  /*0ef0*/  @!UP0 ULEA UR6, UR7, UR6, 0x18 ;  /* 0x0000000607068291 */ /* 0x008fe2000f8ec0ff */
[----:B------:R-:W1:Y:S01]  /*0f00*/  LDCU UR7, c[0x0][0x36c] ;  /* 0x00006d80ff0777ac */ /* 0x000e620008000800 */
[----:B------:R-:W-:Y:S01]  /*0f10*/  VOTEU.ALL UP0, P1 ;  /* 0x0000000000ff7886 */ /* 0x000fe20000800000 */
[----:B------:R-:W2:Y:S09]  /*0f20*/  FENCE.VIEW.ASYNC.S ;  /* 0x00000000000073c6 */ /* 0x000eb20000000000 */
[----:B--2---:R2:W3:Y:S01]  /*0f30*/  @!UP0 SYNCS.EXCH.64 URZ, [UR6+0x150], UR4 ;  /* 0x0001500406ff85b2 */ /* 0x0044e20008000100 */
[----:B-1----:R-:W-:-:S09]  /*0f40*/  UISETP.EQ.U32.AND UP6, UPT, UR7, 0x1, UPT ;  /* 0x000000010700788c */ /* 0x002fd2000bfc2070 */
[----:B--2---:R-:W-:Y:S05]  /*0f50*/  BRA.U !UP6, `(.L_x_15) ;  /* 0x000000010e087547 */ /* 0x004fea000b800000 */
[----:B---3--:R-:W-:Y:S01]  /*0f60*/  UCGABAR_ARV ;  /* 0x00000000000079c7 */ /* 0x008fe20008000000 */
[----:B------:R-:W-:Y:S05]  /*0f70*/  BRA `(.L_x_16) ;  /* 0x0000000000047947 */ /* 0x000fea0003800000 */
.L_x_15:
[----:B---3--:R-:W-:Y:S01]  /*0f80*/  NOP ;  /* 0x0000000000007918 */ /* 0x008fe20000000000 */
.L_x_16:
[----:B------:R-:W1:Y:S01]  /*0f90*/  S2UR UR23, SR_CTAID.X ;  /* 0x00000000001779c3 */ /* 0x000e620000002500 */
[----:B------:R-:W-:-:S05]  /*0fa0*/  CS2R.32 R83, SR_CgaSize ;  /* 0x0000000000537805 */ /* 0x000fca0000008a00 */
[----:B------:R-:W-:-:S05]  /*0fb0*/  IMAD R83, R83, -0xa0, RZ ;  /* 0xffffff6053537824 */ /* 0x000fca00078e02ff */
[----:B------:R-:W-:-:S14]  /*0fc0*/  R2UR UR5, R83 ;  /* 0x00000000530572ca */ /* 0x000fdc00000e0000 */
[----:B------:R-:W2:Y:S01]  /*0fd0*/  LDCU UR5, c[0x0][UR5+0x2b0] ;  /* 0x00005600050577ac */ /* 0x000ea20008000800 */
[----:B------:R-:W-:-:S05]  /*0fe0*/  CS2R.32 R83, SR_CgaSize ;  /* 0x0000000000537805 */ /* 0x000fca0000008a00 */
[----:B------:R-:W-:-:S05]  /*0ff0*/  IMAD R83, R83, -0xa0, RZ ;  /* 0xffffff6053537824 */ /* 0x000fca00078e02ff */
[----:B------:R-:W-:-:S14]  /*1000*/  R2UR UR4, R83 ;  /* 0x00000000530472ca */ /* 0x000fdc00000e0000 */
[----:B------:R-:W3:Y:S01]  /*1010*/  LDCU UR4, c[0x0][UR4+0x2b4] ;  /* 0x00005680040477ac */ /* 0x000ee20008000800 */
[----:B------:R-:W4:Y:S01]  /*1020*/  S2UR UR30, SR_CTAID.Y ;  /* 0x00000000001e79c3 */ /* 0x000f220000002600 */
[----:B------:R-:W-:-:S05]  /*1030*/  CS2R.32 R83, SR_CgaSize ;  /* 0x0000000000537805 */ /* 0x000fca0000008a00 */
[----:B------:R-:W-:-:S05]  /*1040*/  IMAD R83, R83, -0xa0, RZ ;  /* 0xffffff6053537824 */ /* 0x000fca00078e02ff */
[----:B------:R-:W-:-:S14]  /*1050*/  R2UR UR7, R83 ;  /* 0x00000000530772ca */ /* 0x000fdc00000e0000 */
[----:B------:R-:W3:Y:S01]  /*1060*/  LDCU UR7, c[0x0][UR7+0x2a0] ;  /* 0x00005400070777ac */ /* 0x000ee20008000800 */
[----:B------:R-:W-:-:S05]  /*1070*/  CS2R.32 R83, SR_CgaSize ;  /* 0x0000000000537805 */ /* 0x000fca0000008a00 */
[----:B------:R-:W-:-:S05]  /*1080*/  IMAD R83, R83, -0xa0, RZ ;  /* 0xffffff6053537824 */ /* 0x000fca00078e02ff */
[----:B------:R-:W-:-:S14]  /*1090*/  R2UR UR8, R83 ;  /* 0x00000000530872ca */ /* 0x000fdc00000e0000 */
[----:B------:R-:W3:Y:S01]  /*10a0*/  LDCU UR8, c[0x0][UR8+0x2a4] ;  /* 0x00005480080877ac */ /* 0x000ee20008000800 */
[----:B------:R-:W-:Y:S01]  /*10b0*/  UISETP.GT.U32.AND UP0, UPT, UR47, 0xffff, UPT ;  /* 0x0000ffff2f00788c */ /* 0x000fe2000bf04070 */
[----:B------:R-:W3:Y:S01]  /*10c0*/  LDCU UR21, c[0x0][0xb24] ;  /* 0x00016480ff1577ac */ /* 0x000ee20008000800 */
[----:B------:R-:W3:Y:S01]  /*10d0*/  LDCU UR45, c[0x0][0xb24] ;  /* 0x00016480ff2d77ac */ /* 0x000ee20008000800 */
[----:B-1----:R-:W-:Y:S01]  /*10e0*/  I2FP.F32.U32 R2, UR23 ;  /* 0x0000001700027c45 */ /* 0x002fe20008201000 */
[----:B------:R-:W1:Y:S04]  /*10f0*/  LDCU UR27, c[0x0][0xb30] ;  /* 0x00016600ff1b77ac */ /* 0x000e680008000800 */
[----:B--2---:R-:W-:Y:S01]  /*1100*/  FMUL R2, R2, UR5 ;  /* 0x0000000502027c20 */ /* 0x004fe20008400000 */
[----:B------:R-:W-:Y:S01]  /*1110*/  USEL UR5, UR47, 0xffff, !UP0 ;  /* 0x0000ffff2f057887 */ /* 0x000fe2000c000000 */
[----:B----4-:R-:W-:-:S04]  /*1120*/  I2FP.F32.U32 R0, UR30 ;  /* 0x0000001e00007c45 */ /* 0x010fc80008201000 */
[----:B------:R-:W2:Y:S01]  /*1130*/  F2I.U32.TRUNC.NTZ R2, R2 ;  /* 0x0000000200027305 */ /* 0x000ea2000020f000 */
[----:B------:R-:W-:Y:S01]  /*1140*/  ULOP3.LUT UR25, UR5, 0xffff, URZ, 0xc0, !UPT ;  /* 0x0000ffff05197892 */ /* 0x000fe2000f8ec0ff */
[----:B---3--:R-:W-:-:S06]  /*1150*/  FMUL R0, R0, UR4 ;  /* 0x0000000400007c20 */ /* 0x008fcc0008400000 */
[----:B------:R-:W3:Y:S01]  /*1160*/  F2I.U32.TRUNC.NTZ R0, R0 ;  /* 0x0000000000007305 */ /* 0x000ee2000020f000 */
[----:B--2---:R-:W-:Y:S02]  /*1170*/  R2UR UR4, R2 ;  /* 0x00000000020472ca */ /* 0x004fe400000e0000 */
[----:B------:R-:W-:Y:S02]  /*1180*/  PRMT R2, RZ, 0x7610, R2 ;  /* 0x00007610ff027816 */ /* 0x000fe40000000002 */
[----:B---3--:R-:W-:Y:S02]  /*1190*/  R2UR UR6, R0 ;  /* 0x00000000000672ca */ /* 0x008fe400000e0000 */
[----:B------:R-:W-:-:S07]  /*11a0*/  PRMT R0, RZ, 0x7610, R0 ;  /* 0x00007610ff007816 */ /* 0x000fce0000000000 */
[----:B------:R-:W-:-:S04]  /*11b0*/  UIADD3 UR5, UPT, UPT, -UR4, URZ, URZ ;  /* 0x000000ff04057290 */ /* 0x000fc8000fffe1ff */
[----:B------:R-:W-:Y:S02]  /*11c0*/  UIMAD UR5, UR7, UR5, UR23 ;  /* 0x00000005070572a4 */ /* 0x000fe4000f8e0217 */
[----:B------:R-:W-:-:S04]  /*11d0*/  UIADD3 UR4, UPT, UPT, -UR6, URZ, URZ ;  /* 0x000000ff06047290 */ /* 0x000fc8000fffe1ff */
[----:B------:R-:W-:Y:S01]  /*11e0*/  IMAD.U32 R83, RZ, RZ, UR5 ;  /* 0x00000005ff537e24 */ /* 0x000fe2000f8e00ff */
[----:B------:R-:W-:-:S06]  /*11f0*/  UIMAD UR4, UR8, UR4, UR30 ;  /* 0x00000004080472a4 */ /* 0x000fcc000f8e021e */
[----:B------:R-:W-:Y:S01]  /*1200*/  IMAD.U32 R82, RZ, RZ, UR4 ;  /* 0x00000004ff527e24 */ /* 0x000fe2000f8e00ff */
[----:B-1----:R-:W-:Y:S06]  /*1210*/  BRA.U UP5, `(.L_x_17) ;  /* 0x00000001056c7547 */ /* 0x002fec000b800000 */
[----:B------:R-:W-:Y:S02]  /*1220*/  R2UR UR4, R82 ;  /* 0x00000000520472ca */ /* 0x000fe400000e0000 */
[----:B------:R-:W-:-:S11]  /*1230*/  R2UR UR10, R83 ;  /* 0x00000000530a72ca */ /* 0x000fd600000e0000 */
[----:B------:R-:W-:Y:S02]  /*1240*/  UISETP.NE.AND UP0, UPT, UR4, URZ, UPT ;  /* 0x000000ff0400728c */ /* 0x000fe4000bf05270 */
[----:B------:R-:W-:Y:S02]  /*1250*/  ULOP3.LUT UR4, UR10, 0x2, URZ, 0x3c, !UPT ;  /* 0x000000020a047892 */ /* 0x000fe4000f8e3cff */
[----:B------:R-:W-:Y:S02]  /*1260*/  UISETP.GT.U32.AND UP2, UPT, UR10, 0x1, UP0 ;  /* 0x000000010a00788c */ /* 0x000fe40008744070 */
[----:B------:R-:W-:Y:S02]  /*1270*/  ULOP3.LUT UR5, UR10, 0x4, URZ, 0x3c, !UPT ;  /* 0x000000040a057892 */ /* 0x000fe4000f8e3cff */
[----:B------:R-:W-:Y:S02]  /*1280*/  USEL UR8, URZ, 0x1, UP2 ;  /* 0x00000001ff087887 */ /* 0x000fe40009000000 */
[----:B------:R-:W-:-:S02]  /*1290*/  USEL UR7, URZ, 0x2, UP2 ;  /* 0x00000002ff077887 */ /* 0x000fc40009000000 */
[----:B------:R-:W-:Y:S02]  /*12a0*/  UISETP.GT.U32.AND UP2, UPT, UR4, 0x1, UP0 ;  /* 0x000000010400788c */ /* 0x000fe40008744070 */
[----:B------:R-:W-:Y:S02]  /*12b0*/  ULOP3.LUT UR4, UR10, 0x6, URZ, 0x3c, !UPT ;  /* 0x000000060a047892 */ /* 0x000fe4000f8e3cff */
[----:B------:R-:W-:Y:S02]  /*12c0*/  USEL UR6, URZ, 0x4, UP2 ;  /* 0x00000004ff067887 */ /* 0x000fe40009000000 */
[----:B------:R-:W-:Y:S02]  /*12d0*/  USEL UR9, URZ, 0x8, UP2 ;  /* 0x00000008ff097887 */ /* 0x000fe40009000000 */
[----:B------:R-:W-:Y:S02]  /*12e0*/  UISETP.GT.U32.AND UP2, UPT, UR5, 0x1, UP0 ;  /* 0x000000010500788c */ /* 0x000fe40008744070 */
[----:B------:R-:W-:-:S02]  /*12f0*/  UISETP.GT.U32.AND UP0, UPT, UR4, 0x1, UP0 ;  /* 0x000000010400788c */ /* 0x000fc40008704070 */
[----:B------:R-:W-:Y:S02]  /*1300*/  USEL UR4, URZ, 0x10, UP2 ;  /* 0x00000010ff047887 */ /* 0x000fe40009000000 */
[----:B------:R-:W-:Y:S02]  /*1310*/  UIADD3 UR5, UPT, UPT, UR6, UR7, UR8 ;  /* 0x0000000706057290 */ /* 0x000fe4000fffe008 */
[----:B------:R-:W-:Y:S02]  /*1320*/  USEL UR7, URZ, 0x40, UP0 ;  /* 0x00000040ff077887 */ /* 0x000fe40008000000 */
[----:B------:R-:W-:Y:S02]  /*1330*/  USEL UR8, URZ, 0x20, UP2 ;  /* 0x00000020ff087887 */ /* 0x000fe40009000000 */
[----:B------:R-:W-:Y:S02]  /*1340*/  UIADD3 UR5, UPT, UPT, UR4, UR5, UR9 ;  /* 0x0000000504057290 */ /* 0x000fe4000fffe009 */
[----:B------:R-:W-:-:S02]  /*1350*/  ULOP3.LUT UR4, UR10, 0xfffffffe, URZ, 0xc0, !UPT ;  /* 0xfffffffe0a047892 */ /* 0x000fc4000f8ec0ff */
[----:B------:R-:W-:Y:S02]  /*1360*/  USEL UR6, URZ, 0x80, UP0 ;  /* 0x00000080ff067887 */ /* 0x000fe40008000000 */
[----:B------:R-:W-:-:S03]  /*1370*/  UIADD3 UR5, UPT, UPT, UR7, UR5, UR8 ;  /* 0x0000000507057290 */ /* 0x000fc6000fffe008 */
[----:B------:R-:W-:Y:S01]  /*1380*/  UMOV UR7, 0x3 ;  /* 0x0000000300077882 */ /* 0x000fe20000000000 */
[----:B------:R-:W-:Y:S02]  /*1390*/  UIADD3 UR5, UPT, UPT, UR5, UR6, URZ ;  /* 0x0000000605057290 */ /* 0x000fe4000fffe0ff */
[----:B------:R-:W-:-:S04]  /*13a0*/  USHF.L.U32 UR4, UR7, UR4, URZ ;  /* 0x0000000407047299 */ /* 0x000fc800080006ff */
[----:B------:R-:W-:Y:S02]  /*13b0*/  IMAD.U32 R2, RZ, RZ, UR5 ;  /* 0x00000005ff027e24 */ /* 0x000fe4000f8e00ff */
[----:B------:R-:W-:-:S07]  /*13c0*/  IMAD.U32 R0, RZ, RZ, UR4 ;  /* 0x00000004ff007e24 */ /* 0x000fce000f8e00ff */
.L_x_17:
[----:B------:R-:W1:Y:S01]  /*13d0*/  S2UR UR36, SR_CTAID.Z ;  /* 0x00000000002479c3 */ /* 0x000e620000002700 */
[----:B------:R-:W-:Y:S01]  /*13e0*/  UISETP.GE.AND UP0, UPT, UR21, 0x1, UPT ;  /* 0x000000011500788c */ /* 0x000fe2000bf06270 */
[----:B------:R-:W-:Y:S01]  /*13f0*/  UMOV UR28, 0x55 ;  /* 0x00000055001c7882 */ /* 0x000fe20000000000 */
[----:B------:R-:W-:-:S07]  /*1400*/  UMOV UR26, UR23 ;  /* 0x00000017001a7c82 */ /* 0x000fce0008000000 */
[----:B------:R-:W-:Y:S05]  /*1410*/  BRA.U !UP0, `(.L_x_18) ;  /* 0x0000000108d47547 */ /* 0x000fea000b800000 */
[----:B------:R-:W2:Y:S01]  /*1420*/  LDCU.128 UR16, c[0x0][0xb10] ;  /* 0x00016200ff1077ac */ /* 0x000ea20008000c00 */
[----:B------:R-:W3:Y:S01]  /*1430*/  LDCU UR13, c[0x0][0x370] ;  /* 0x00006e00ff0d77ac */ /* 0x000ee20008000800 */
[----:B------:R-:W4:Y:S01]  /*1440*/  LDCU UR8, c[0x0][0x374] ;  /* 0x00006e80ff0877ac */ /* 0x000f220008000800 */
[----:B------:R-:W1:Y:S01]  /*1450*/  LDCU UR22, c[0x0][0xb0c] ;  /* 0x00016180ff1677ac */ /* 0x000e620008000800 */
[----:B------:R-:W1:Y:S01]  /*1460*/  LDCU UR24, c[0x0][0xb20] ;  /* 0x00016400ff1877ac */ /* 0x000e620008000800 */
[----:B--2---:R-:W-:Y:S01]  /*1470*/  UIMAD.WIDE.U32 UR4, UR23, UR16, URZ ;  /* 0x00000010170472a5 */ /* 0x004fe2000f8e00ff */
[----:B------:R-:W2:Y:S01]  /*1480*/  LDCU.64 UR14, c[0x0][0xb28] ;  /* 0x00016500ff0e77ac */ /* 0x000ea20008000a00 */
[----:B------:R-:W-:-:S05]  /*1490*/  UISETP.NE.AND UP3, UPT, UR18, 0x1, UPT ;  /* 0x000000011200788c */ /* 0x000fca000bf65270 */
[----:B------:R-:W-:Y:S01]  /*14a0*/  UMOV UR4, UR5 ;  /* 0x0000000500047c82 */ /* 0x000fe20008000000 */
[----:B---3--:R-:W-:Y:S02]  /*14b0*/  UIMAD.WIDE.U32 UR6, UR13, UR16, URZ ;  /* 0x000000100d0672a5 */ /* 0x008fe4000f8e00ff */
[----:B------:R-:W-:Y:S02]  /*14c0*/  USHF.R.U32.HI UR9, URZ, UR17, UR4 ;  /* 0x00000011ff097299 */ /* 0x000fe40008011604 */
[----:B----4-:R-:W-:Y:S02]  /*14d0*/  UIMAD.WIDE.U32 UR4, UR8, UR19, URZ ;  /* 0x00000013080472a5 */ /* 0x010fe4000f8e00ff */
[----:B-1----:R-:W-:Y:S01]  /*14e0*/  UISETP.NE.AND UP0, UPT, UR22, 0x1, UPT ;  /* 0x000000011600788c */ /* 0x002fe2000bf05270 */
[----:B------:R-:W-:Y:S01]  /*14f0*/  UMOV UR6, UR7 ;  /* 0x0000000700067c82 */ /* 0x000fe20008000000 */
[----:B------:R-:W-:-:S03]  /*1500*/  UISETP.NE.AND UP2, UPT, UR21, 0x1, UPT ;  /* 0x000000011500788c */ /* 0x000fc6000bf45270 */
[----:B------:R-:W-:Y:S01]  /*1510*/  UMOV UR4, UR5 ;  /* 0x0000000500047c82 */ /* 0x000fe20008000000 */
[----:B------:R-:W-:Y:S02]  /*1520*/  USEL UR12, UR23, UR9, !UP0 ;  /* 0x00000009170c7287 */ /* 0x000fe4000c000000 */
[----:B------:R-:W-:Y:S02]  /*1530*/  @UP3 USHF.R.U32.HI UR8, URZ, UR24, UR4 ;  /* 0x00000018ff083299 */ /* 0x000fe40008011604 */
[----:B------:R-:W-:Y:S02]  /*1540*/  UIADD3 UR26, UPT, UPT, -UR12, URZ, URZ ;  /* 0x000000ff0c1a7290 */ /* 0x000fe4000fffe1ff */
[----:B------:R-:W-:Y:S02]  /*1550*/  @UP0 USHF.R.U32.HI UR13, URZ, UR17, UR6 ;  /* 0x00000011ff0d0299 */ /* 0x000fe40008011606 */
[----:B------:R-:W-:Y:S02]  /*1560*/  UIMAD.WIDE.U32 UR6, UR30, UR19, URZ ;  /* 0x000000131e0672a5 */ /* 0x000fe4000f8e00ff */
[----:B--2---:R-:W-:-:S02]  /*1570*/  UIMAD.WIDE.U32 UR4, UR8, UR14, URZ ;  /* 0x0000000e080472a5 */ /* 0x004fc4000f8e00ff */
[----:B------:R-:W-:Y:S02]  /*1580*/  UIMAD.WIDE.U32 UR10, UR13, UR14, URZ ;  /* 0x0000000e0d0a72a5 */ /* 0x000fe4000f8e00ff */
[----:B------:R-:W-:Y:S01]  /*1590*/  UIMAD UR26, UR22, UR26, UR23 ;  /* 0x0000001a161a72a4 */ /* 0x000fe2000f8e0217 */
[----:B------:R-:W-:Y:S02]  /*15a0*/  UMOV UR6, UR7 ;  /* 0x0000000700067c82 */ /* 0x000fe40008000000 */
[----:B------:R-:W-:Y:S01]  /*15b0*/  UMOV UR4, UR5 ;  /* 0x0000000500047c82 */ /* 0x000fe20008000000 */
[----:B------:R-:W-:Y:S02]  /*15c0*/  USHF.R.U32.HI UR6, URZ, UR24, UR6 ;  /* 0x00000018ff067299 */ /* 0x000fe40008011606 */
[----:B------:R-:W-:Y:S01]  /*15d0*/  @UP2 USHF.R.U32.HI UR8, URZ, UR15, UR4 ;  /* 0x0000000fff082299 */ /* 0x000fe20008011604 */
[----:B------:R-:W-:Y:S01]  /*15e0*/  UMOV UR5, UR11 ;  /* 0x0000000b00057c82 */ /* 0x000fe20008000000 */
[----:B------:R-:W-:-:S02]  /*15f0*/  USEL UR4, UR30, UR6, !UP3 ;  /* 0x000000061e047287 */ /* 0x000fc4000d800000 */
[----:B------:R-:W-:Y:S02]  /*1600*/  @UP2 USHF.R.U32.HI UR13, URZ, UR15, UR5 ;  /* 0x0000000fff0d2299 */ /* 0x000fe40008011605 */
[----:B------:R-:W-:Y:S02]  /*1610*/  UIMAD UR5, UR8, UR21, URZ ;  /* 0x00000015080572a4 */ /* 0x000fe4000f8e02ff */
[----:B------:R-:W-:Y:S02]  /*1620*/  UIMAD UR8, UR13, UR21, URZ ;  /* 0x000000150d0872a4 */ /* 0x000fe4000f8e02ff */
[----:B------:R-:W-:Y:S02]  /*1630*/  UISETP.GE.AND UP0, UPT, UR4, UR5, UPT ;  /* 0x000000050400728c */ /* 0x000fe4000bf06270 */
[----:B------:R-:W-:Y:S02]  /*1640*/  UIMAD.WIDE.U32 UR6, UR4, UR14, URZ ;  /* 0x0000000e040672a5 */ /* 0x000fe4000f8e00ff */
[----:B------:R-:W-:-:S02]  /*1650*/  UISETP.GE.OR UP0, UPT, UR12, UR8, UP0 ;  /* 0x000000080c00728c */ /* 0x000fc40008706670 */
[----:B------:R-:W-:-:S03]  /*1660*/  UIMAD.WIDE.U32 UR8, UR12, UR14, URZ ;  /* 0x0000000e0c0872a5 */ /* 0x000fc6000f8e00ff */
[----:B------:R-:W-:Y:S01]  /*1670*/  UMOV UR6, UR7 ;  /* 0x0000000700067c82 */ /* 0x000fe20008000000 */
[----:B------:R-:W-:Y:S02]  /*1680*/  UIADD3 UR7, UPT, UPT, -UR4, URZ, URZ ;  /* 0x000000ff04077290 */ /* 0x000fe4000fffe1ff */
[----:B------:R-:W-:Y:S02]  /*1690*/  USHF.R.U32.HI UR6, URZ, UR15, UR6 ;  /* 0x0000000fff067299 */ /* 0x000fe40008011606 */
[----:B------:R-:W-:Y:S02]  /*16a0*/  UIMAD UR30, UR18, UR7, UR30 ;  /* 0x00000007121e72a4 */ /* 0x000fe4000f8e021e */
[----:B------:R-:W-:Y:S01]  /*16b0*/  USEL UR6, UR4, UR6, !UP2 ;  /* 0x0000000604067287 */ /* 0x000fe2000d000000 */
[----:B------:R-:W-:Y:S02]  /*16c0*/  @!UP0 UMOV UR5, UR9 ;  /* 0x0000000900058c82 */ /* 0x000fe40008000000 */
[----:B------:R-:W-:-:S02]  /*16d0*/  @!UP0 USHF.R.U32.HI UR5, URZ, UR15, UR5 ;  /* 0x0000000fff058299 */ /* 0x000fc40008011605 */
[----:B------:R-:W-:Y:S02]  /*16e0*/  UIADD3 UR7, UPT, UPT, -UR6, URZ, URZ ;  /* 0x000000ff06077290 */ /* 0x000fe4000fffe1ff */
[----:B------:R-:W-:Y:S02]  /*16f0*/  @!UP0 USEL UR5, UR12, UR5, !UP2 ;  /* 0x000000050c058287 */ /* 0x000fe4000d000000 */
[----:B------:R-:W-:Y:S02]  /*1700*/  UIMAD UR7, UR21, UR7, UR4 ;  /* 0x00000007150772a4 */ /* 0x000fe4000f8e0204 */
[----:B------:R-:W-:Y:S02]  /*1710*/  @!UP0 UIADD3 UR6, UPT, UPT, UR6, -UR5, URZ ;  /* 0x8000000506068290 */ /* 0x000fe4000fffe0ff */
[----:B------:R-:W-:Y:S02]  /*1720*/  @!UP0 UIMAD UR7, UR7, UR13, UR5 ;  /* 0x0000000d070782a4 */ /* 0x000fe4000f8e0205 */
[----:B------:R-:W-:-:S04]  /*1730*/  @!UP0 UIMAD UR4, UR6, UR21, UR12 ;  /* 0x00000015060482a4 */ /* 0x000fc8000f8e020c */
[----:B------:R-:W-:Y:S01]  /*1740*/  UIMAD UR30, UR4, UR18, UR30 ;  /* 0x00000012041e72a4 */ /* 0x000fe2000f8e021e */
[----:B------:R-:W-:Y:S02]  /*1750*/  @!UP0 UMOV UR12, UR7 ;  /* 0x00000007000c8c82 */ /* 0x000fe40008000000 */
[----:B------:R-:W-:-:S12]  /*1760*/  UIMAD UR26, UR12, UR22, UR26 ;  /* 0x000000160c1a72a4 */ /* 0x000fd8000f8e021a */
.L_x_18:
[----:B------:R-:W-:Y:S02]  /*1770*/  UISETP.NE.AND UP2, UPT, UR27, 0x1, UPT ;  /* 0x000000011b00788c */ /* 0x000fe4000bf45270 */
[----:B------:R-:W-:Y:S02]  /*1780*/  UISETP.NE.AND UP0, UPT, UR20, 0x2, UPT ;  /* 0x000000021400788c */ /* 0x000fe4000bf05270 */
[----:B------:R-:W-:-:S05]  /*1790*/  USHF.L.U32 UR25, UR28, UR25, URZ ;  /* 0x000000191c197299 */ /* 0x000fca00080006ff */
[----:B------:R-:W-:Y:S07]  /*17a0*/  BRA.U UP2, `(.L_x_19) ;  /* 0x0000000102407547 */ /* 0x000fee000b800000 */
[----:B------:R-:W2:Y:S01]  /*17b0*/  LDCU.128 UR8, c[0x0][0xb10] ;  /* 0x00016200ff0877ac */ /* 0x000ea20008000c00 */
[----:B------:R-:W3:Y:S01]  /*17c0*/  LDCU UR12, c[0x0][0xb0c] ;  /* 0x00016180ff0c77ac */ /* 0x000ee20008000800 */
[----:B------:R-:W4:Y:S01]  /*17d0*/  LDCU UR13, c[0x0][0xb20] ;  /* 0x00016400ff0d77ac */ /* 0x000f220008000800 */
[----:B--2---:R-:W-:Y:S02]  /*17e0*/  UIMAD.WIDE.U32 UR4, UR26, UR8, URZ ;  /* 0x000000081a0472a5 */ /* 0x004fe4000f8e00ff */
[----:B------:R-:W-:Y:S02]  /*17f0*/  UIMAD.WIDE.U32 UR6, UR30, UR11, URZ ;  /* 0x0000000b1e0672a5 */ /* 0x000fe4000f8e00ff */
[----:B---3--:R-:W-:Y:S02]  /*1800*/  UISETP.NE.AND UP2, UPT, UR12, 0x1, UPT ;  /* 0x000000010c00788c */ /* 0x008fe4000bf45270 */
[----:B------:R-:W-:-:S03]  /*1810*/  USHF.R.U32.HI UR5, URZ, UR9, UR5 ;  /* 0x00000009ff057299 */ /* 0x000fc60008011605 */
[----:B------:R-:W-:Y:S01]  /*1820*/  UMOV UR4, UR7 ;  /* 0x0000000700047c82 */ /* 0x000fe20008000000 */
[----:B------:R-:W-:Y:S02]  /*1830*/  USEL UR5, UR26, UR5, !UP2 ;  /* 0x000000051a057287 */ /* 0x000fe4000d000000 */
[----:B------:R-:W-:Y:S02]  /*1840*/  UISETP.NE.AND UP2, UPT, UR10, 0x1, UPT ;  /* 0x000000010a00788c */ /* 0x000fe4000bf45270 */
[----:B----4-:R-:W-:-:S04]  /*1850*/  USHF.R.U32.HI UR4, URZ, UR13, UR4 ;  /* 0x0000000dff047299 */ /* 0x010fc80008011604 */
[----:B------:R-:W-:-:S04]  /*1860*/  USEL UR4, UR30, UR4, !UP2 ;  /* 0x000000041e047287 */ /* 0x000fc8000d000000 */
[----:B------:R-:W-:Y:S02]  /*1870*/  UIADD3 UR6, UPT, UPT, -UR4, UR5, URZ ;  /* 0x0000000504067290 */ /* 0x000fe4000fffe1ff */
[----:B------:R-:W-:Y:S02]  /*1880*/  UIADD3 UR4, UPT, UPT, UR4, -UR5, URZ ;  /* 0x8000000504047290 */ /* 0x000fe4000fffe0ff */
[----:B------:R-:W-:Y:S02]  /*1890*/  UIMAD UR30, UR6, UR10, UR30 ;  /* 0x0000000a061e72a4 */ /* 0x000fe4000f8e021e */
[----:B------:R-:W-:-:S12]  /*18a0*/  UIMAD UR26, UR4, UR12, UR26 ;  /* 0x0000000c041a72a4 */ /* 0x000fd8000f8e021a */
.L_x_19:
[----:B------:R-:W-:Y:S05]  /*18b0*/  BRA.U !UP6, `(.L_x_20) ;  /* 0x000000010e0c7547 */ /* 0x000fea000b800000 */
[----:B------:R-:W-:Y:S01]  /*18c0*/  UCGABAR_WAIT ;  /* 0x0000000000007dc7 */ /* 0x000fe20008000000 */
[----:B------:R-:W-:Y:S01]  /*18d0*/  CCTL.IVALL ;  /* 0x00000000ff00798f */ /* 0x000fe20002000000 */
[----:B------:R-:W-:Y:S05]  /*18e0*/  BRA `(.L_x_21) ;  /* 0x0000000000047947 */ /* 0x000fea0003800000 */
.L_x_20:
[----:B------:R-:W-:Y:S06]  /*18f0*/  BAR.SYNC.DEFER_BLOCKING 0x0 ;  /* 0x0000000000007b1d */ /* 0x000fec0000010000 */
.L_x_21:
[----:B------:R-:W-:Y:S05]  /*1900*/  BRA.U UP0, `(.L_x_22) ;  /* 0x00000015007c7547 */ /* 0x000fea000b800000 */
[----:B------:R-:W2:Y:S01]  /*1910*/  LDCU UR6, c[0x0][0x38c] ;  /* 0x00007180ff0677ac */ /* 0x000ea20008000800 */
[----:B------:R-:W3:Y:S01]  /*1920*/  S2UR UR8, SR_CgaCtaId ;  /* 0x00000000000879c3 */ /* 0x000ee20000008800 */
[----:B------:R-:W-:Y:S01]  /*1930*/  PLOP3.LUT P1, PT, PT, PT, UP4, 0x80, 0x8 ;  /* 0x000000000008781c */ /* 0x000fe20003f2f048 */
[----:B------:R-:W-:Y:S01]  /*1940*/  IMAD.MOV.U32 R12, RZ, RZ, 0x1 ;  /* 0x00000001ff0c7424 */ /* 0x000fe200078e00ff */
[----:B------:R-:W-:Y:S01]  /*1950*/  UMOV UR13, 0x400 ;  /* 0x00000400000d7882 */ /* 0x000fe20000000000 */
[----:B------:R-:W-:Y:S01]  /*1960*/  USHF.L.U32 UR44, UR23, 0x7, URZ ;  /* 0x00000007172c7899 */ /* 0x000fe200080006ff */
[----:B------:R-:W-:Y:S01]  /*1970*/  ISETP.NE.AND P2, PT, R3, RZ, P3 ;  /* 0x000000ff0300720c */ /* 0x000fe20001f45270 */
[----:B------:R-:W-:Y:S01]  /*1980*/  UISETP.NE.AND UP1, UPT, UR20, URZ, UPT ;  /* 0x000000ff1400728c */ /* 0x000fe2000bf25270 */
[----:B------:R-:W-:Y:S02]  /*1990*/  PLOP3.LUT P1, PT, P1, PT, PT, 0x8, 0x80 ;  /* 0x000000000080781c */ /* 0x000fe40000f2e170 */
[----:B------:R-:W-:Y:S01]  /*19a0*/  CS2R R10, SRZ ;  /* 0x00000000000a7805 */ /* 0x000fe2000001ff00 */
[----:B------:R-:W-:Y:S01]  /*19b0*/  IMAD.MOV.U32 R9, RZ, RZ, RZ ;  /* 0x000000ffff097224 */ /* 0x000fe200078e00ff */
[----:B------:R-:W4:Y:S01]  /*19c0*/  LDCU UR40, c[0x0][0x370] ;  /* 0x00006e00ff2877ac */ /* 0x000f220008000800 */
[----:B------:R-:W-:Y:S01]  /*19d0*/  IMAD.MOV.U32 R8, RZ, RZ, 0x1 ;  /* 0x00000001ff087424 */ /* 0x000fe200078e00ff */
[----:B------:R-:W1:Y:S01]  /*19e0*/  LDCU.64 UR28, c[0x0][0x348] ;  /* 0x00006900ff1c77ac */ /* 0x000e620008000a00 */
[----:B--2---:R-:W-:-:S02]  /*19f0*/  UIADD3 UR5, UPT, UPT, UR6, 0x3f, URZ ;  /* 0x0000003f06057890 */ /* 0x004fc4000fffe0ff */
[----:B------:R-:W-:Y:S02]  /*1a00*/  UIADD3 UR47, UPT, UPT, UR6, 0x7e, URZ ;  /* 0x0000007e062f7890 */ /* 0x000fe4000fffe0ff */
[----:B------:R-:W-:Y:S02]  /*1a10*/  USHF.R.S32.HI UR4, URZ, 0x1f, UR5 ;  /* 0x0000001fff047899 */ /* 0x000fe40008011405 */
[----:B---3--:R-:W-:Y:S02]  /*1a20*/  USHF.L.U32 UR24, UR8, 0xb, URZ ;  /* 0x0000000b08187899 */ /* 0x008fe400080006ff */
[----:B------:R-:W-:Y:S02]  /*1a30*/  ULEA.HI UR4, UR4, UR5, URZ, 0x6 ;  /* 0x0000000504047291 */ /* 0x000fe4000f8f30ff */
[----:B------:R-:W-:Y:S02]  /*1a40*/  UIADD3 UR5, UPT, UPT, UR6, -0x1, URZ ;  /* 0xffffffff06057890 */ /* 0x000fe4000fffe0ff */
[----:B------:R-:W-:-:S02]  /*1a50*/  USHF.R.S32.HI UR42, URZ, 0x6, UR4 ;  /* 0x00000006ff2a7899 */ /* 0x000fc40008011404 */
[----:B------:R-:W-:Y:S02]  /*1a60*/  UISETP.GE.U32.AND UP2, UPT, UR5, -0x7f, UPT ;  /* 0xffffff810500788c */ /* 0x000fe4000bf46070 */
[----:B------:R-:W-:Y:S02]  /*1a70*/  UISETP.LT.U32.AND UP0, UPT, UR42, 0x8, UPT ;  /* 0x000000082a00788c */ /* 0x000fe4000bf01070 */
[----:B------:R-:W-:Y:S02]  /*1a80*/  USHF.L.U32 UR7, UR8, 0x4, URZ ;  /* 0x0000000408077899 */ /* 0x000fe400080006ff */
[----:B------:R-:W-:Y:S02]  /*1a90*/  USEL UR41, UR42, 0x8, UP0 ;  /* 0x000000082a297887 */ /* 0x000fe40008000000 */
[----:B------:R-:W-:Y:S02]  /*1aa0*/  ULOP3.LUT UR24, UR24, 0x3000, URZ, 0xc0, !UPT ;  /* 0x0000300018187892 */ /* 0x000fe4000f8ec0ff */
[----:B------:R-:W-:-:S02]  /*1ab0*/  UIADD3 UR4, UPT, UPT, UR41, -0x1, URZ ;  /* 0xffffffff29047890 */ /* 0x000fc4000fffe0ff */
[----:B------:R-:W-:Y:S02]  /*1ac0*/  ULEA UR13, UR8, UR13, 0x18 ;  /* 0x0000000d080d7291 */ /* 0x000fe4000f8ec0ff */
[----:B------:R-:W-:Y:S02]  /*1ad0*/  ULOP3.LUT UR5, UR7, 0x60, URZ, 0xc0, !UPT ;  /* 0x0000006007057892 */ /* 0x000fe4000f8ec0ff */
[----:B------:R-:W-:Y:S02]  /*1ae0*/  @UP2 UIADD3 UR4, UPT, UPT, UR41, URZ, URZ ;  /* 0x000000ff29042290 */ /* 0x000fe4000fffe0ff */
[----:B------:R-:W-:Y:S01]  /*1af0*/  USHF.L.U32 UR48, UR23, 0x6, URZ ;  /* 0x0000000617307899 */ /* 0x000fe200080006ff */
[----:B------:R-:W2:Y:S01]  /*1b00*/  LDCU UR39, c[0x0][0x374] ;  /* 0x00006e80ff2777ac */ /* 0x000ea20008000800 */
[----:B------:R-:W-:Y:S02]  /*1b10*/  USEL UR21, UR56, 0x2, UP1 ;  /* 0x0000000238157887 */ /* 0x000fe40008800000 */
[----:B------:R-:W-:-:S02]  /*1b20*/  UIADD3 UR24, UPT, UPT, UR13, 0x18400, UR24 ;  /* 0x000184000d187890 */ /* 0x000fc4000fffe018 */
[----:B------:R-:W-:Y:S02]  /*1b30*/  ULOP3.LUT UR44, UR5, 0x80, UR44, 0xf8, !UPT ;  /* 0x00000080052c7892 */ /* 0x000fe4000f8ef82c */
[----:B------:R-:W-:Y:S02]  /*1b40*/  UIADD3 UR46, UPT, UPT, UR42, -UR41, URZ ;  /* 0x800000292a2e7290 */ /* 0x000fe4000fffe0ff */
[----:B------:R-:W-:Y:S02]  /*1b50*/  UIADD3 UR27, UPT, UPT, UR4, 0x1, URZ ;  /* 0x00000001041b7890 */ /* 0x000fe4000fffe0ff */
[----:B------:R-:W-:Y:S01]  /*1b60*/  UIADD3 UR43, UPT, UPT, -UR4, URZ, URZ ;  /* 0x000000ff042b7290 */ /* 0x000fe2000fffe1ff */
[----:B-1--4-:R-:W-:-:S11]  /*1b70*/  UMOV UR6, URZ ;  /* 0x000000ff00067c82 */ /* 0x012fd60008000000 */
.L_x_42:
[----:B-1----:R-:W1:Y:S02]  /*1b80*/  S2UR UR4, SR_CgaCtaId ;  /* 0x00000000000479c3 */ /* 0x002e640000008800 */
[----:B-1----:R-:W-:-:S09]  /*1b90*/  UISETP.NE.AND UP0, UPT, UR4, URZ, UPT ;  /* 0x000000ff0400728c */ /* 0x002fd2000bf05270 */
[----:B------:R-:W-:Y:S05]  /*1ba0*/  BRA.U UP0, `(.L_x_23) ;  /* 0x0000000100287547 */ /* 0x000fea000b800000 */
[----:B------:R-:W-:Y:S02]  /*1bb0*/  LEA R0, R9, UR13, 0x3 ;  /* 0x0000000d09007c11 */ /* 0x000fe4000f8e18ff */
[----:B------:R-:W-:-:S04]  /*1bc0*/  SHF.L.U32 R3, R8, 0x1f, RZ ;  /* 0x0000001f08037819 */ /* 0x000fc800000006ff */
[----:B------:R-:W1:Y:S02]  /*1bd0*/  SYNCS.PHASECHK.TRANS64.TRYWAIT P0, [R0+URZ+0x140], R3 ;  /* 0x00014003000075a7 */ /* 0x000e6400080011ff */
[----:B-1----:R-:W-:Y:S05]  /*1be0*/  @!P0 BRA `(.L_x_24) ;  /* 0x0000008400808947 */ /* 0x002fea0003800000 */
.L_x_153:
[----:B------:R3:W-:Y:S01]  /*1bf0*/  SYNCS.ARRIVE.TRANS64.A1T0 RZ, [R0+URZ+0x130], RZ ;  /* 0x000130ff00ff79a7 */ /* 0x0007e200081000ff */
[----:B------:R-:W-:-:S05]  /*1c00*/  VIADD R9, R9, 0x1 ;  /* 0x0000000109097836 */ /* 0x000fca0000000000 */
[----:B------:R-:W-:-:S04]  /*1c10*/  ISETP.NE.AND P0, PT, R9, 0x2, PT ;  /* 0x000000020900780c */ /* 0x000fc80003f05270 */
[----:B-1----:R-:W-:Y:S02]  /*1c20*/  SEL R3, RZ, 0x1, P0 ;  /* 0x00000001ff037807 */ /* 0x002fe40000000000 */
[----:B------:R-:W-:Y:S02]  /*1c30*/  SEL R9, R9, RZ, P0 ;  /* 0x000000ff09097207 */ /* 0x000fe40000000000 */
[----:B------:R-:W-:-:S07]  /*1c40*/  LOP3.LUT R8, R8, R3, RZ, 0x3c, !PT ;  /* 0x0000000308087212 */ /* 0x000fce00078e3cff */
.L_x_23:
[----:B------:R-:W-:Y:S01]  /*1c50*/  ULEA UR4, UR6, UR13, 0x3 ;  /* 0x0000000d06047291 */ /* 0x000fe2000f8e18ff */
[----:B---3--:R-:W-:Y:S01]  /*1c60*/  SHF.L.U32 R0, R12, 0x1f, RZ ;  /* 0x0000001f0c007819 */ /* 0x008fe200000006ff */
[----:B------:R-:W-:Y:S02]  /*1c70*/  UISETP.GE.U32.AND UP0, UPT, UR47, 0x7f, UPT ;  /* 0x0000007f2f00788c */ /* 0x000fe4000bf06070 */
[----:B------:R-:W-:Y:S01]  /*1c80*/  ULEA UR19, UR30, UR44, 0x8 ;  /* 0x0000002c1e137291 */ /* 0x000fe2000f8e40ff */
[----:B------:R-:W-:-:S04]  /*1c90*/  UMOV UR7, URZ ;  /* 0x000000ff00077c82 */ /* 0x000fc80008000000 */
[----:B------:R1:W3:Y:S01]  /*1ca0*/  SYNCS.PHASECHK.TRANS64.TRYWAIT P0, [UR4+0x40], R0 ;  /* 0x00004000ff0075a7 */ /* 0x0002e20008001104 */
[----:B------:R-:W-:-:S04]  /*1cb0*/  ULEA.HI UR4, UR26, UR26, URZ, 0x1 ;  /* 0x0000001a1a047291 */ /* 0x000fc8000f8f08ff */
[----:B------:R-:W-:-:S04]  /*1cc0*/  USHF.L.U32 UR4, UR4, 0x6, URZ ;  /* 0x0000000604047899 */ /* 0x000fc800080006ff */
[----:B------:R-:W-:-:S04]  /*1cd0*/  ULOP3.LUT UR35, UR4, 0xffffff80, URZ, 0xc0, !UPT ;  /* 0xffffff8004237892 */ /* 0x000fc8000f8ec0ff */
[----:B------:R-:W-:Y:S01]  /*1ce0*/  ULOP3.LUT UR35, UR35, 0x40, UR48, 0xf8, !UPT ;  /* 0x0000004023237892 */ /* 0x000fe2000f8ef830 */
[----:B------:R-:W-:Y:S11]  /*1cf0*/  BRA.U !UP0, `(.L_x_25) ;  /* 0x0000000108c07547 */ /* 0x000ff6000b800000 */
[----:B------:R-:W-:Y:S01]  /*1d00*/  UMOV UR12, UR43 ;  /* 0x0000002b000c7c82 */ /* 0x000fe20008000000 */
[----:B------:R-:W-:Y:S01]  /*1d10*/  UMOV UR4, UR6 ;  /* 0x0000000600047c82 */ /* 0x000fe20008000000 */
[----:B------:R-:W-:-:S05]  /*1d20*/  UMOV UR34, URZ ;  /* 0x000000ff00227c82 */ /* 0x000fca0008000000 */
.L_x_31:
[----:B------:R-:W-:Y:S01]  /*1d30*/  ULEA UR33, UR4, UR13, 0x3 ;  /* 0x0000000d04217291 */ /* 0x000fe2000f8e18ff */
[----:B------:R-:W-:Y:S01]  /*1d40*/  @P3 MOV R2, 0xc000 ;  /* 0x0000c00000023802 */ /* 0x000fe20000000f00 */
[----:B-1-34-:R-:W-:Y:S10]  /*1d50*/  @P0 BRA `(.L_x_26) ;  /* 0x00000000000c0947 */ /* 0x01aff40003800000 */
[----:B------:R-:W-:-:S04]  /*1d60*/  SHF.L.U32 R3, R12, 0x1f, RZ ;  /* 0x0000001f0c037819 */ /* 0x000fc800000006ff */
[----:B------:R-:W3:Y:S02]  /*1d70*/  SYNCS.PHASECHK.TRANS64.TRYWAIT P0, [UR33+0x40], R3 ;  /* 0x00004003ff0075a7 */ /* 0x000ee40008001121 */
[----:B---3--:R-:W-:Y:S05]  /*1d80*/  @!P0 BRA `(.L_x_27) ;  /* 0x00000084002c8947 */ /* 0x008fea0003800000 */
.L_x_26:
[----:B------:R3:W-:Y:S01]  /*1d90*/  @P3 SYNCS.ARRIVE.TRANS64 RZ, [UR33], R2 ;  /* 0x00000002ffff39a7 */ /* 0x0007e20008000021 */
[----:B------:R-:W-:Y:S02]  /*1da0*/  ULOP3.LUT UR5, UR21, 0x2, URZ, 0xfc, !UPT ;  /* 0x0000000215057892 */ /* 0x000fe4000f8efcff */
[----:B------:R-:W-:Y:S02]  /*1db0*/  UIADD3 UR12, UPT, UPT, UR12, 0x1, URZ ;  /* 0x000000010c0c7890 */ /* 0x000fe4000fffe0ff */
[----:B------:R-:W-:Y:S02]  /*1dc0*/  UISETP.NE.AND UP0, UPT, UR5, 0x2, UPT ;  /* 0x000000020500788c */ /* 0x000fe4000bf05270 */
[----:B------:R-:W-:-:S07]  /*1dd0*/  UISETP.NE.AND UP2, UPT, UR12, 0x1, UPT ;  /* 0x000000010c00788c */ /* 0x000fce000bf45270 */
[----:B------:R-:W-:Y:S05]  /*1de0*/  BRA.U UP0, `(.L_x_28) ;  /* 0x0000000100047547 */ /* 0x000fea000b800000 */
[----:B--2---:R-:W-:Y:S05]  /*1df0*/  BPT.TRAP 0x1 ;  /* 0x000000040000795c */ /* 0x004fea0000300000 */
.L_x_28:
[----:B------:R-:W-:Y:S04]  /*1e00*/  BSSY.RECONVERGENT B0, `(.L_x_29) ;  /* 0x0000003000007945 */ /* 0x000fe80003800200 */
[----:B------:R-:W-:Y:S05]  /*1e10*/  @!P2 BRA `(.L_x_30) ;  /* 0x000000000004a947 */ /* 0x000fea0003800000 */
[----:B--2---:R-:W-:Y:S05]  /*1e20*/  BPT.TRAP 0x1 ;  /* 0x000000040000795c */ /* 0x004fea0000300000 */
.L_x_30:
[----:B--2---:R-:W-:Y:S05]  /*1e30*/  BSYNC.RECONVERGENT B0 ;  /* 0x0000000000007941 */ /* 0x004fea0003800200 */
.L_x_29:
[----:B------:R-:W-:Y:S02]  /*1e40*/  UIADD3 UR5, UPT, UPT, UR4, 0x1, URZ ;  /* 0x0000000104057890 */ /* 0x000fe4000fffe0ff */
[----:B------:R-:W-:Y:S02]  /*1e50*/  ULEA UR32, UR4, UR13, 0xd ;  /* 0x0000000d04207291 */ /* 0x000fe4000f8e68ff */
[----:B------:R-:W-:Y:S02]  /*1e60*/  UISETP.NE.AND UP0, UPT, UR5, 0x8, UPT ;  /* 0x000000080500788c */ /* 0x000fe4000bf05270 */
[----:B------:R-:W-:Y:S02]  /*1e70*/  UIADD3 UR10, UP1, UPT, UR28, 0x80, URZ ;  /* 0x000000801c0a7890 */ /* 0x000fe4000ff3e0ff */
[----:B------:R-:W-:Y:S02]  /*1e80*/  USEL UR7, URZ, 0x1, UP0 ;  /* 0x00000001ff077887 */ /* 0x000fe40008000000 */
[----:B------:R-:W-:-:S02]  /*1e90*/  USEL UR6, UR5, URZ, UP0 ;  /* 0x000000ff05067287 */ /* 0x000fc40008000000 */
[----:B------:R-:W-:Y:S02]  /*1ea0*/  UIADD3 UR8, UP0, UPT, UR28, 0x180, URZ ;  /* 0x000001801c087890 */ /* 0x000fe4000ff1e0ff */
[----:B------:R-:W-:Y:S01]  /*1eb0*/  ULEA UR5, UR6, UR13, 0x3 ;  /* 0x0000000d06057291 */ /* 0x000fe2000f8e18ff */
[----:B------:R-:W-:Y:S01]  /*1ec0*/  LOP3.LUT R12, R12, UR7, RZ, 0x3c, !PT ;  /* 0x000000070c0c7c12 */ /* 0x000fe2000f8e3cff */
[----:B------:R-:W-:Y:S02]  /*1ed0*/  ULOP3.LUT UR33, UR33, 0xfefffff8, URZ, 0xc0, !UPT ;  /* 0xfefffff821217892 */ /* 0x000fe4000f8ec0ff */
[----:B------:R-:W-:Y:S01]  /*1ee0*/  ULEA UR16, UR4, UR24, 0xe ;  /* 0x0000001804107291 */ /* 0x000fe2000f8e70ff */
[----:B-1----:R-:W-:Y:S01]  /*1ef0*/  SHF.L.U32 R0, R12, 0x1f, RZ ;  /* 0x0000001f0c007819 */ /* 0x002fe200000006ff */
[----:B------:R-:W-:Y:S02]  /*1f00*/  UIADD3.X UR11, UPT, UPT, URZ, UR29, URZ, UP1, !UPT ;  /* 0x0000001dff0b7290 */ /* 0x000fe40008ffe4ff */
[----:B------:R-:W-:Y:S01]  /*1f10*/  UIADD3 UR32, UPT, UPT, UR32, 0x8400, URZ ;  /* 0x0000840020207890 */ /* 0x000fe2000fffe0ff */
[----:B------:R4:W1:Y:S01]  /*1f20*/  SYNCS.PHASECHK.TRANS64.TRYWAIT P0, [UR5+0x40], R0 ;  /* 0x00004000ff0075a7 */ /* 0x0008620008001105 */
[----:B------:R-:W-:-:S02]  /*1f30*/  UIADD3.X UR9, UPT, UPT, URZ, UR29, URZ, UP0, !UPT ;  /* 0x0000001dff097290 */ /* 0x000fc400087fe4ff */
[----:B------:R-:W-:Y:S01]  /*1f40*/  UPRMT UR4, URZ, 0x5410, UR25 ;  /* 0x00005410ff047896 */ /* 0x000fe20008000019 */
[----:B------:R-:W-:Y:S01]  /*1f50*/  UMOV UR14, 0x0 ;  /* 0x00000000000e7882 */ /* 0x000fe20000000000 */
[----:B------:R-:W-:Y:S01]  /*1f60*/  UMOV UR15, 0x10000000 ;  /* 0x10000000000f7882 */ /* 0x000fe20000000000 */
[----:B------:R-:W-:Y:S01]  /*1f70*/  UMOV UR18, UR34 ;  /* 0x0000002200127c82 */ /* 0x000fe20008000000 */
[----:B------:R-:W-:Y:S01]  /*1f80*/  UMOV UR20, UR36 ;  /* 0x0000002400147c82 */ /* 0x000fe20008000000 */
[----:B------:R-:W-:Y:S01]  /*1f90*/  UMOV UR17, UR33 ;  /* 0x0000002100117c82 */ /* 0x000fe20008000000 */
[----:B------:R2:W-:Y:S01]  /*1fa0*/  UTMALDG.3D.2CTA [UR32], [UR10], desc[UR14] ;  /* 0x00000e200a0075b4 */ /* 0x0005e20008211000 */
[----:B------:R-:W-:Y:S02]  /*1fb0*/  UMOV UR7, UR27 ;  /* 0x0000001b00077c82 */ /* 0x000fe40008000000 */
[----:B------:R3:W-:Y:S01]  /*1fc0*/  UTMALDG.3D.MULTICAST.2CTA [UR16], [UR8], UR4, desc[UR14] ;  /* 0x00000e10080073b4 */ /* 0x0007e20008211804 */
[----:B--2---:R-:W-:Y:S01]  /*1fd0*/  UIADD3 UR34, UPT, UPT, UR34, 0x40, URZ ;  /* 0x0000004022227890 */ /* 0x004fe2000fffe0ff */
[----:B---3--:R-:W-:Y:S01]  /*1fe0*/  UMOV UR4, UR6 ;  /* 0x0000000600047c82 */ /* 0x008fe20008000000 */
[----:B------:R-:W-:Y:S10]  /*1ff0*/  BRA.U UP2, `(.L_x_31) ;  /* 0xfffffffd024c7547 */ /* 0x000ff4000b83ffff */
.L_x_25:
[----:B------:R-:W-:Y:S01]  /*2000*/  ULEA UR4, UR6, UR13, 0x3 ;  /* 0x0000000d06047291 */ /* 0x000fe2000f8e18ff */
[----:B-1--4-:R-:W-:Y:S01]  /*2010*/  SHF.L.U32 R0, R12, 0x1f, RZ ;  /* 0x0000001f0c007819 */ /* 0x012fe200000006ff */
[----:B------:R-:W-:Y:S01]  /*2020*/  @!P1 SYNCS.ARRIVE.TRANS64.A1T0 RZ, [UR13+0xc8], RZ ;  /* 0x0000c8ffffff99a7 */ /* 0x000fe2000810000d */
[----:B------:R-:W-:-:S06]  /*2030*/  UISETP.GT.AND UP0, UPT, UR42, UR41, UPT ;  /* 0x000000292a00728c */ /* 0x000fcc000bf04270 */
[----:B---3--:R1:W3:Y:S03]  /*2040*/  SYNCS.PHASECHK.TRANS64.TRYWAIT P0, [UR4+0x40], R0 ;  /* 0x00004000ff0075a7 */ /* 0x0082e60008001104 */
[----:B------:R-:W-:Y:S05]  /*2050*/  BRA.U !UP0, `(.L_x_32) ;  /* 0x0000000108c07547 */ /* 0x000fea000b800000 */
[----:B------:R-:W-:Y:S01]  /*2060*/  UIADD3 UR26, UPT, UPT, UR46, UR7, URZ ;  /* 0x000000072e1a7290 */ /* 0x000fe2000fffe0ff */
[----:B------:R-:W-:-:S11]  /*2070*/  UMOV UR4, UR6 ;  /* 0x0000000600047c82 */ /* 0x000fd60008000000 */
.L_x_38:
[----:B------:R-:W-:Y:S01]  /*2080*/  ULEA UR9, UR4, UR13, 0x3 ;  /* 0x0000000d04097291 */ /* 0x000fe2000f8e18ff */
[----:B---3--:R-:W-:Y:S01]  /*2090*/  @P3 MOV R2, 0xc000 ;  /* 0x0000c00000023802 */ /* 0x008fe20000000f00 */
[----:B-1-34-:R-:W-:Y:S10]  /*20a0*/  @P0 BRA `(.L_x_33) ;  /* 0x00000000000c0947 */ /* 0x01aff40003800000 */
[----:B------:R-:W-:-:S04]  /*20b0*/  SHF.L.U32 R3, R12, 0x1f, RZ ;  /* 0x0000001f0c037819 */ /* 0x000fc800000006ff */
[----:B------:R-:W3:Y:S02]  /*20c0*/  SYNCS.PHASECHK.TRANS64.TRYWAIT P0, [UR9+0x40], R3 ;  /* 0x00004003ff0075a7 */ /* 0x000ee40008001109 */
[----:B---3--:R-:W-:Y:S05]  /*20d0*/  @!P0 BRA `(.L_x_34) ;  /* 0x0000008000708947 */ /* 0x008fea0003800000 */
.L_x_33:
[----:B------:R3:W-:Y:S01]  /*20e0*/  @P3 SYNCS.ARRIVE.TRANS64 RZ, [UR9], R2 ;  /* 0x00000002ffff39a7 */ /* 0x0007e20008000009 */
[----:B------:R-:W-:-:S04]  /*20f0*/  ULOP3.LUT UR5, UR21, 0x2, URZ, 0xfc, !UPT ;  /* 0x0000000215057892 */ /* 0x000fc8000f8efcff */
[----:B------:R-:W-:-:S09]  /*2100*/  UISETP.NE.AND UP0, UPT, UR5, 0x2, UPT ;  /* 0x000000020500788c */ /* 0x000fd2000bf05270 */
[----:B------:R-:W-:Y:S05]  /*2110*/  BRA.U UP0, `(.L_x_35) ;  /* 0x0000000100047547 */ /* 0x000fea000b800000 */
[----:B--2---:R-:W-:Y:S05]  /*2120*/  BPT.TRAP 0x1 ;  /* 0x000000040000795c */ /* 0x004fea0000300000 */
.L_x_35:
[----:B------:R-:W-:Y:S04]  /*2130*/  BSSY.RECONVERGENT B0, `(.L_x_36) ;  /* 0x0000003000007945 */ /* 0x000fe80003800200 */
[----:B------:R-:W-:Y:S05]  /*2140*/  @!P2 BRA `(.L_x_37) ;  /* 0x000000000004a947 */ /* 0x000fea0003800000 */
[----:B--2---:R-:W-:Y:S05]  /*2150*/  BPT.TRAP 0x1 ;  /* 0x000000040000795c */ /* 0x004fea0000300000 */
.L_x_37:
[----:B--2---:R-:W-:Y:S05]  /*2160*/  BSYNC.RECONVERGENT B0 ;  /* 0x0000000000007941 */ /* 0x004fea0003800200 */
.L_x_36:
[----:B------:R-:W-:Y:S02]  /*2170*/  UIADD3 UR5, UPT, UPT, UR4, 0x1, URZ ;  /* 0x0000000104057890 */ /* 0x000fe4000fffe0ff */
[----:B------:R-:W-:Y:S02]  /*2180*/  USHF.L.U32 UR10, UR7, 0x6, URZ ;  /* 0x00000006070a7899 */ /* 0x000fe400080006ff */
[----:B------:R-:W-:Y:S02]  /*2190*/  UISETP.NE.AND UP0, UPT, UR5, 0x8, UPT ;  /* 0x000000080500788c */ /* 0x000fe4000bf05270 */
[----:B------:R-:W-:Y:S02]  /*21a0*/  UIADD3 UR7, UPT, UPT, UR7, 0x1, URZ ;  /* 0x0000000107077890 */ /* 0x000fe4000fffe0ff */
[----:B------:R-:W-:Y:S02]  /*21b0*/  USEL UR8, URZ, 0x1, UP0 ;  /* 0x00000001ff087887 */ /* 0x000fe40008000000 */
[----:B------:R-:W-:-:S02]  /*21c0*/  USEL UR6, UR5, URZ, UP0 ;  /* 0x000000ff05067287 */ /* 0x000fc40008000000 */
[----:B------:R-:W-:Y:S02]  /*21d0*/  UIADD3 UR22, UP0, UPT, UR28, 0x180, URZ ;  /* 0x000001801c167890 */ /* 0x000fe4000ff1e0ff */
[----:B------:R-:W-:Y:S01]  /*21e0*/  LOP3.LUT R12, R12, UR8, RZ, 0x3c, !PT ;  /* 0x000000080c0c7c12 */ /* 0x000fe2000f8e3cff */
[----:B------:R-:W-:Y:S02]  /*21f0*/  ULEA UR8, UR4, UR13, 0xd ;  /* 0x0000000d04087291 */ /* 0x000fe4000f8e68ff */
[----:B------:R-:W-:Y:S01]  /*2200*/  UIADD3 UR14, UP1, UPT, UR28, 0x80, URZ ;  /* 0x000000801c0e7890 */ /* 0x000fe2000ff3e0ff */
[----:B-1----:R-:W-:Y:S01]  /*2210*/  SHF.L.U32 R0, R12, 0x1f, RZ ;  /* 0x0000001f0c007819 */ /* 0x002fe200000006ff */
[----:B------:R-:W-:Y:S02]  /*2220*/  UIADD3.X UR23, UPT, UPT, URZ, UR29, URZ, UP0, !UPT ;  /* 0x0000001dff177290 */ /* 0x000fe400087fe4ff */
[----:B------:R-:W-:Y:S02]  /*2230*/  UISETP.NE.AND UP0, UPT, UR7, UR26, UPT ;  /* 0x0000001a0700728c */ /* 0x000fe4000bf05270 */
[----:B------:R-:W-:-:S02]  /*2240*/  ULEA UR5, UR6, UR13, 0x3 ;  /* 0x0000000d06057291 */ /* 0x000fc4000f8e18ff */
[----:B------:R-:W-:Y:S02]  /*2250*/  ULOP3.LUT UR9, UR9, 0xfefffff8, URZ, 0xc0, !UPT ;  /* 0xfefffff809097892 */ /* 0x000fe4000f8ec0ff */
[----:B------:R-:W-:Y:S02]  /*2260*/  ULEA UR16, UR4, UR24, 0xe ;  /* 0x0000001804107291 */ /* 0x000fe4000f8e70ff */
[----:B------:R-:W-:Y:S02]  /*2270*/  UIADD3 UR8, UPT, UPT, UR8, 0x8400, URZ ;  /* 0x0000840008087890 */ /* 0x000fe4000fffe0ff */
[----:B------:R-:W-:Y:S01]  /*2280*/  UIADD3.X UR15, UPT, UPT, URZ, UR29, URZ, UP1, !UPT ;  /* 0x0000001dff0f7290 */ /* 0x000fe20008ffe4ff */
[----:B------:R4:W1:Y:S01]  /*2290*/  SYNCS.PHASECHK.TRANS64.TRYWAIT P0, [UR5+0x40], R0 ;  /* 0x00004000ff0075a7 */ /* 0x0008620008001105 */
[----:B------:R-:W-:Y:S01]  /*22a0*/  UPRMT UR4, URZ, 0x5410, UR25 ;  /* 0x00005410ff047896 */ /* 0x000fe20008000019 */
[----:B------:R-:W-:Y:S01]  /*22b0*/  UMOV UR30, 0x0 ;  /* 0x00000000001e7882 */ /* 0x000fe20000000000 */
[----:B------:R-:W-:Y:S01]  /*22c0*/  UMOV UR31, 0x10000000 ;  /* 0x10000000001f7882 */ /* 0x000fe20000000000 */
[----:B------:R-:W-:Y:S01]  /*22d0*/  UMOV UR11, UR35 ;  /* 0x00000023000b7c82 */ /* 0x000fe20008000000 */
[----:B------:R-:W-:Y:S01]  /*22e0*/  UMOV UR12, UR36 ;  /* 0x00000024000c7c82 */ /* 0x000fe20008000000 */
[----:B------:R-:W-:Y:S01]  /*22f0*/  UMOV UR20, UR36 ;  /* 0x0000002400147c82 */ /* 0x000fe20008000000 */
[----:B------:R-:W-:Y:S01]  /*2300*/  UMOV UR17, UR9 ;  /* 0x0000000900117c82 */ /* 0x000fe20008000000 */
[----:B------:R-:W-:Y:S01]  /*2310*/  UMOV UR18, UR10 ;  /* 0x0000000a00127c82 */ /* 0x000fe20008000000 */
[----:B------:R-:W-:Y:S01]  /*2320*/  UTMALDG.3D.2CTA [UR8], [UR14], desc[UR30] ;  /* 0x00001e080e0075b4 */ /* 0x000fe20008211000 */
[----:B------:R2:W-:Y:S02]  /*2330*/  UTMALDG.3D.MULTICAST.2CTA [UR16], [UR22], UR4, desc[UR30] ;  /* 0x00001e10160073b4 */ /* 0x0005e40008211804 */
[----:B--2---:R-:W-:Y:S01]  /*2340*/  UMOV UR4, UR6 ;  /* 0x0000000600047c82 */ /* 0x004fe20008000000 */
[----:B------:R-:W-:Y:S05]  /*2350*/  BRA.U UP0, `(.L_x_38) ;  /* 0xfffffffd00487547 */ /* 0x000fea000b83ffff */
.L_x_32:
[C---:B------:R-:W-:Y:S01]  /*2360*/  LEA R3, R11.reuse, UR13, 0x3 ;  /* 0x0000000d0b037c11 */ /* 0x040fe2000f8e18ff */
[----:B------:R-:W-:Y:S01]  /*2370*/  NOP ;  /* 0x0000000000007918 */ /* 0x000fe20000000000 */
[----:B-1--4-:R-:W-:Y:S02]  /*2380*/  SHF.L.U32 R0, R10, 0x1f, RZ ;  /* 0x0000001f0a007819 */ /* 0x012fe400000006ff */
[----:B------:R-:W-:Y:S02]  /*2390*/  LEA R5, R11, UR13, 0x4 ;  /* 0x0000000d0b057c11 */ /* 0x000fe4000f8e20ff */
[----:B---3--:R-:W1:Y:S02]  /*23a0*/  SYNCS.PHASECHK.TRANS64.TRYWAIT P0, [R3+URZ+0xd0], R0 ;  /* 0x0000d000030075a7 */ /* 0x008e6400080011ff */
[----:B-1----:R-:W-:Y:S05]  /*23b0*/  @!P0 BRA `(.L_x_39) ;  /* 0x0000007c00d08947 */ /* 0x002fea0003800000 */
.L_x_156:
[----:B------:R-:W3:Y:S01]  /*23c0*/  LDS.128 R4, [R5+0x160] ;  /* 0x0001600005047984 */ /* 0x000ee20000000c00 */
[----:B------:R-:W-:Y:S01]  /*23d0*/  UISETP.GE.AND UP0, UPT, UR45, 0x1, UPT ;  /* 0x000000012d00788c */ /* 0x000fe2000bf06270 */
[----:B------:R-:W-:Y:S01]  /*23e0*/  @!PT LDS RZ, [RZ] ;  /* 0x00000000fffff984 */ /* 0x000fe20000000800 */
[----:B------:R-:W-:Y:S01]  /*23f0*/  @!PT LDS RZ, [RZ] ;  /* 0x00000000fffff984 */ /* 0x000fe20000000800 */
[----:B------:R-:W-:Y:S01]  /*2400*/  @!PT LDS RZ, [RZ] ;  /* 0x00000000fffff984 */ /* 0x000fe20000000800 */
[----:B------:R-:W-:Y:S01]  /*2410*/  @!PT LDS RZ, [RZ] ;  /* 0x00000000fffff984 */ /* 0x000fe20000000800 */
[----:B------:R4:W-:Y:S06]  /*2420*/  MEMBAR.ALL.CTA ;  /* 0x0000000000007992 */ /* 0x0009ec0000008000 */
[----:B----4-:R-:W4:Y:S01]  /*2430*/  FENCE.VIEW.ASYNC.S ;  /* 0x00000000000073c6 */ /* 0x010f220000000000 */
[----:B---3--:R-:W-:-:S13]  /*2440*/  LOP3.LUT P0, RZ, R6, 0x1, RZ, 0xc0, !PT ;  /* 0x0000000106ff7812 */ /* 0x008fda000780c0ff */
[----:B----4-:R-:W-:Y:S01]  /*2450*/  VOTEU.ANY UP1, P0 ;  /* 0x0000000000ff7886 */ /* 0x010fe20000020100 */
[----:B------:R-:W-:-:S13]  /*2460*/  PLOP3.LUT P0, PT, PT, PT, UP1, 0x80, 0x8 ;  /* 0x000000000008781c */ /* 0x000fda0003f0f018 */
[----:B-1----:R-:W-:Y:S02]  /*2470*/  @P0 LOP3.LUT R0, R5, 0xffff, RZ, 0xc0, !PT ;  /* 0x0000ffff05000812 */ /* 0x002fe400078ec0ff */
[----:B------:R-:W-:Y:S02]  /*2480*/  @P0 MOV R2, R4 ;  /* 0x0000000400020202 */ /* 0x000fe40000000f00 */
[----:B------:R-:W-:Y:S01]  /*2490*/  @P0 R2UR UR5, R0 ;  /* 0x00000000000502ca */ /* 0x000fe200000e0000 */
[----:B------:R-:W-:Y:S01]  /*24a0*/  VIADD R0, R3, 0xe0 ;  /* 0x000000e003007836 */ /* 0x000fe20000000000 */
[----:B------:R-:W-:Y:S02]  /*24b0*/  @P0 SHF.R.U32.HI R4, RZ, 0x10, R5 ;  /* 0x00000010ff040819 */ /* 0x000fe40000011605 */
[----:B------:R-:W-:Y:S02]  /*24c0*/  @P0 R2UR UR7, R2 ;  /* 0x00000000020702ca */ /* 0x000fe400000e0000 */
[----:B------:R-:W-:-:S02]  /*24d0*/  PRMT R0, RZ, 0x654, R0 ;  /* 0x00000654ff007816 */ /* 0x000fc40000000000 */
[----:B------:R-:W-:Y:S02]  /*24e0*/  @P0 R2UR UR4, R4 ;  /* 0x00000000040402ca */ /* 0x000fe400000e0000 */
[----:B------:R1:W-:Y:S03]  /*24f0*/  SYNCS.ARRIVE.TRANS64.RED.A1T0 RZ, [R0+URZ], RZ ;  /* 0x000000ff00ff79a7 */ /* 0x0003e600081004ff */
[----:B------:R-:W-:-:S04]  /*2500*/  @UP1 UMOV UR37, UR5 ;  /* 0x0000000500251c82 */ /* 0x000fc80008000000 */
[----:B------:R-:W-:-:S04]  /*2510*/  @UP1 UMOV UR38, UR7 ;  /* 0x0000000700261c82 */ /* 0x000fc80008000000 */
[----:B------:R-:W-:Y:S01]  /*2520*/  @UP1 UMOV UR36, UR4 ;  /* 0x0000000400241c82 */ /* 0x000fe20008000000 */
[----:B------:R-:W-:Y:S05]  /*2530*/  BRA.U !UP0, `(.L_x_40) ;  /* 0x0000000108d47547 */ /* 0x000fea000b800000 */
[----:B------:R-:W2:Y:S01]  /*2540*/  LDCU.128 UR16, c[0x0][0xb10] ;  /* 0x00016200ff1077ac */ /* 0x000ea20008000c00 */
[----:B------:R-:W3:Y:S01]  /*2550*/  LDCU UR12, c[0x0][0xb20] ;  /* 0x00016400ff0c77ac */ /* 0x000ee20008000800 */
[----:B------:R-:W4:Y:S01]  /*2560*/  LDCU UR20, c[0x0][0xb0c] ;  /* 0x00016180ff1477ac */ /* 0x000f220008000800 */
[----:B------:R-:W1:Y:S01]  /*2570*/  LDCU.64 UR8, c[0x0][0xb28] ;  /* 0x00016500ff0877ac */ /* 0x000e620008000a00 */
[----:B------:R-:W-:Y:S02]  /*2580*/  UISETP.NE.AND UP3, UPT, UR45, 0x1, UPT ;  /* 0x000000012d00788c */ /* 0x000fe4000bf65270 */
[----:B--2---:R-:W-:Y:S02]  /*2590*/  UIMAD.WIDE.U32 UR10, UR39, UR19, URZ ;  /* 0x00000013270a72a5 */ /* 0x004fe4000f8e00ff */
[----:B------:R-:W-:Y:S02]  /*25a0*/  UIMAD.WIDE.U32 UR4, UR40, UR16, URZ ;  /* 0x00000010280472a5 */ /* 0x000fe4000f8e00ff */
[----:B------:R-:W-:-:S02]  /*25b0*/  UISETP.NE.AND UP0, UPT, UR18, 0x1, UPT ;  /* 0x000000011200788c */ /* 0x000fc4000bf05270 */
[----:B------:R-:W-:Y:S01]  /*25c0*/  UIMAD.WIDE.U32 UR22, UR37, UR19, URZ ;  /* 0x00000013251672a5 */ /* 0x000fe2000f8e00ff */
[----:B------:R-:W-:Y:S02]  /*25d0*/  UMOV UR10, UR11 ;  /* 0x0000000b000a7c82 */ /* 0x000fe40008000000 */
[----:B------:R-:W-:Y:S01]  /*25e0*/  UMOV UR4, UR5 ;  /* 0x0000000500047c82 */ /* 0x000fe20008000000 */
[----:B---3--:R-:W-:Y:S02]  /*25f0*/  USHF.R.U32.HI UR10, URZ, UR12, UR10 ;  /* 0x0000000cff0a7299 */ /* 0x008fe4000801160a */
[----:B----4-:R-:W-:Y:S02]  /*2600*/  UISETP.NE.AND UP2, UPT, UR20, 0x1, UPT ;  /* 0x000000011400788c */ /* 0x010fe4000bf45270 */
[----:B------:R-:W-:Y:S02]  /*2610*/  USHF.R.U32.HI UR4, URZ, UR17, UR4 ;  /* 0x00000011ff047299 */ /* 0x000fe40008011604 */
[----:B------:R-:W-:-:S02]  /*2620*/  USEL UR5, UR39, UR10, !UP0 ;  /* 0x0000000a27057287 */ /* 0x000fc4000c000000 */
[----:B------:R-:W-:Y:S02]  /*2630*/  USEL UR7, UR40, UR4, !UP2 ;  /* 0x0000000428077287 */ /* 0x000fe4000d000000 */
[----:B-1----:R-:W-:Y:S01]  /*2640*/  UIMAD.WIDE.U32 UR10, UR5, UR8, URZ ;  /* 0x00000008050a72a5 */ /* 0x002fe2000f8e00ff */
[----:B------:R-:W-:Y:S01]  /*2650*/  UMOV UR4, UR23 ;  /* 0x0000001700047c82 */ /* 0x000fe20008000000 */
[----:B------:R-:W-:Y:S02]  /*2660*/  UIMAD.WIDE.U32 UR14, UR38, UR16, URZ ;  /* 0x00000010260e72a5 */ /* 0x000fe4000f8e00ff */
[----:B------:R-:W-:-:S03]  /*2670*/  UIMAD.WIDE.U32 UR22, UR7, UR8, URZ ;  /* 0x00000008071672a5 */ /* 0x000fc6000f8e00ff */
[----:B------:R-:W-:Y:S01]  /*2680*/  UMOV UR10, UR11 ;  /* 0x0000000b000a7c82 */ /* 0x000fe20008000000 */
[----:B------:R-:W-:Y:S02]  /*2690*/  USHF.R.U32.HI UR4, URZ, UR12, UR4 ;  /* 0x0000000cff047299 */ /* 0x000fe40008011604 */
[----:B------:R-:W-:Y:S01]  /*26a0*/  @UP3 USHF.R.U32.HI UR5, URZ, UR9, UR10 ;  /* 0x00000009ff053299 */ /* 0x000fe2000801160a */
[----:B------:R-:W-:Y:S01]  /*26b0*/  UMOV UR14, UR15 ;  /* 0x0000000f000e7c82 */ /* 0x000fe20008000000 */
[----:B------:R-:W-:Y:S01]  /*26c0*/  UMOV UR22, UR23 ;  /* 0x0000001700167c82 */ /* 0x000fe20008000000 */
[----:B------:R-:W-:Y:S02]  /*26d0*/  USHF.R.U32.HI UR17, URZ, UR17, UR14 ;  /* 0x00000011ff117299 */ /* 0x000fe4000801160e */
[----:B------:R-:W-:Y:S02]  /*26e0*/  USEL UR4, UR37, UR4, !UP0 ;  /* 0x0000000425047287 */ /* 0x000fe4000c000000 */
[----:B------:R-:W-:-:S02]  /*26f0*/  @UP3 USHF.R.U32.HI UR7, URZ, UR9, UR22 ;  /* 0x00000009ff073299 */ /* 0x000fc40008011616 */
[----:B------:R-:W-:Y:S02]  /*2700*/  UIMAD UR10, UR45, UR5, URZ ;  /* 0x000000052d0a72a4 */ /* 0x000fe4000f8e02ff */
[----:B------:R-:W-:Y:S02]  /*2710*/  USEL UR5, UR38, UR17, !UP2 ;  /* 0x0000001126057287 */ /* 0x000fe4000d000000 */
[----:B------:R-:W-:Y:S02]  /*2720*/  UIMAD UR12, UR45, UR7, URZ ;  /* 0x000000072d0c72a4 */ /* 0x000fe4000f8e02ff */
[----:B------:R-:W-:Y:S02]  /*2730*/  UISETP.GE.AND UP0, UPT, UR4, UR10, UPT ;  /* 0x0000000a0400728c */ /* 0x000fe4000bf06270 */
[----:B------:R-:W-:Y:S02]  /*2740*/  UIMAD.WIDE.U32 UR10, UR4, UR8, URZ ;  /* 0x00000008040a72a5 */ /* 0x000fe4000f8e00ff */
[----:B------:R-:W-:-:S02]  /*2750*/  UISETP.GE.OR UP0, UPT, UR5, UR12, UP0 ;  /* 0x0000000c0500728c */ /* 0x000fc40008706670 */
[----:B------:R-:W-:Y:S02]  /*2760*/  UIMAD.WIDE.U32 UR14, UR5, UR8, URZ ;  /* 0x00000008050e72a5 */ /* 0x000fe4000f8e00ff */
[----:B------:R-:W-:Y:S01]  /*2770*/  UIADD3 UR12, UPT, UPT, -UR5, URZ, URZ ;  /* 0x000000ff050c7290 */ /* 0x000fe2000fffe1ff */
[----:B------:R-:W-:Y:S01]  /*2780*/  UMOV UR10, UR11 ;  /* 0x0000000b000a7c82 */ /* 0x000fe20008000000 */
[----:B------:R-:W-:Y:S02]  /*2790*/  UIADD3 UR11, UPT, UPT, -UR4, URZ, URZ ;  /* 0x000000ff040b7290 */ /* 0x000fe4000fffe1ff */
[----:B------:R-:W-:-:S03]  /*27a0*/  USHF.R.U32.HI UR10, URZ, UR9, UR10 ;  /* 0x00000009ff0a7299 */ /* 0x000fc6000801160a */
[----:B------:R-:W-:Y:S01]  /*27b0*/  @!UP0 UMOV UR8, UR15 ;  /* 0x0000000f00088c82 */ /* 0x000fe20008000000 */
[----:B------:R-:W-:Y:S02]  /*27c0*/  UIMAD UR11, UR18, UR11, UR37 ;  /* 0x0000000b120b72a4 */ /* 0x000fe4000f8e0225 */
[----:B------:R-:W-:Y:S02]  /*27d0*/  USEL UR10, UR4, UR10, !UP3 ;  /* 0x0000000a040a7287 */ /* 0x000fe4000d800000 */
[----:B------:R-:W-:Y:S02]  /*27e0*/  @!UP0 USHF.R.U32.HI UR8, URZ, UR9, UR8 ;  /* 0x00000009ff088299 */ /* 0x000fe40008011608 */
[----:B------:R-:W-:Y:S02]  /*27f0*/  UIADD3 UR9, UPT, UPT, -UR10, URZ, URZ ;  /* 0x000000ff0a097290 */ /* 0x000fe4000fffe1ff */
[----:B------:R-:W-:Y:S02]  /*2800*/  @!UP0 USEL UR8, UR5, UR8, !UP3 ;  /* 0x0000000805088287 */ /* 0x000fe4000d800000 */
[----:B------:R-:W-:-:S02]  /*2810*/  UIMAD UR9, UR45, UR9, UR4 ;  /* 0x000000092d0972a4 */ /* 0x000fc4000f8e0204 */
[----:B------:R-:W-:Y:S02]  /*2820*/  @!UP0 UIADD3 UR10, UPT, UPT, UR10, -UR8, URZ ;  /* 0x800000080a0a8290 */ /* 0x000fe4000fffe0ff */
[----:B------:R-:W-:Y:S02]  /*2830*/  @!UP0 UIMAD UR8, UR9, UR7, UR8 ;  /* 0x00000007090882a4 */ /* 0x000fe4000f8e0208 */
[----:B------:R-:W-:Y:S02]  /*2840*/  @!UP0 UIMAD UR4, UR45, UR10, UR5 ;  /* 0x0000000a2d0482a4 */ /* 0x000fe4000f8e0205 */
[----:B------:R-:W-:Y:S02]  /*2850*/  UIMAD UR7, UR20, UR12, UR38 ;  /* 0x0000000c140772a4 */ /* 0x000fe4000f8e0226 */
[----:B------:R-:W-:Y:S01]  /*2860*/  UIMAD UR37, UR4, UR18, UR11 ;  /* 0x00000012042572a4 */ /* 0x000fe2000f8e020b */
[----:B------:R-:W-:Y:S02]  /*2870*/  @!UP0 UMOV UR5, UR8 ;  /* 0x0000000800058c82 */ /* 0x000fe40008000000 */
[----:B------:R-:W-:-:S12]  /*2880*/  UIMAD UR38, UR5, UR20, UR7 ;  /* 0x00000014052672a4 */ /* 0x000fd8000f8e0207 */
.L_x_40:
[----:B------:R-:W3:Y:S02]  /*2890*/  LDCU UR4, c[0x0][0xb30] ;  /* 0x00016600ff0477ac */ /* 0x000ee40008000800 */
[----:B---3--:R-:W-:-:S09]  /*28a0*/  UISETP.NE.AND UP0, UPT, UR4, 0x1, UPT ;  /* 0x000000010400788c */ /* 0x008fd2000bf05270 */
[----:B------:R-:W-:Y:S05]  /*28b0*/  BRA.U UP0, `(.L_x_41) ;  /* 0x0000000100447547 */ /* 0x000fea000b800000 */
[----:B------:R-:W3:Y:S01]  /*28c0*/  LDCU.128 UR16, c[0x0][0xb10] ;  /* 0x00016200ff1077ac */ /* 0x000ee20008000c00 */
[----:B------:R-:W4:Y:S01]  /*28d0*/  LDCU UR10, c[0x0][0xb0c] ;  /* 0x00016180ff0a77ac */ /* 0x000f220008000800 */
[----:B------:R-:W1:Y:S01]  /*28e0*/  LDCU UR7, c[0x0][0xb20] ;  /* 0x00016400ff0777ac */ /* 0x000e620008000800 */
[----:B---3--:R-:W-:Y:S02]  /*28f0*/  UIMAD.WIDE.U32 UR8, UR38, UR16, URZ ;  /* 0x00000010260872a5 */ /* 0x008fe4000f8e00ff */
[----:B------:R-:W-:Y:S02]  /*2900*/  UIMAD.WIDE.U32 UR4, UR37, UR19, URZ ;  /* 0x00000013250472a5 */ /* 0x000fe4000f8e00ff */
[----:B----4-:R-:W-:Y:S02]  /*2910*/  UISETP.NE.AND UP2, UPT, UR10, 0x1, UPT ;  /* 0x000000010a00788c */ /* 0x010fe4000bf45270 */
[----:B------:R-:W-:Y:S01]  /*2920*/  UISETP.NE.AND UP0, UPT, UR18, 0x1, UPT ;  /* 0x000000011200788c */ /* 0x000fe2000bf05270 */
[----:B------:R-:W-:-:S02]  /*2930*/  UMOV UR8, UR9 ;  /* 0x0000000900087c82 */ /* 0x000fc40008000000 */
[----:B------:R-:W-:Y:S01]  /*2940*/  UMOV UR4, UR5 ;  /* 0x0000000500047c82 */ /* 0x000fe20008000000 */
[----:B------:R-:W-:Y:S02]  /*2950*/  USHF.R.U32.HI UR17, URZ, UR17, UR8 ;  /* 0x00000011ff117299 */ /* 0x000fe40008011608 */
[----:B-1----:R-:W-:Y:S02]  /*2960*/  USHF.R.U32.HI UR4, URZ, UR7, UR4 ;  /* 0x00000007ff047299 */ /* 0x002fe40008011604 */
[----:B------:R-:W-:Y:S02]  /*2970*/  USEL UR5, UR38, UR17, !UP2 ;  /* 0x0000001126057287 */ /* 0x000fe4000d000000 */
[----:B------:R-:W-:-:S04]  /*2980*/  USEL UR4, UR37, UR4, !UP0 ;  /* 0x0000000425047287 */ /* 0x000fc8000c000000 */
[----:B------:R-:W-:Y:S02]  /*2990*/  UIADD3 UR7, UPT, UPT, UR5, -UR4, URZ ;  /* 0x8000000405077290 */ /* 0x000fe4000fffe0ff */
[----:B------:R-:W-:Y:S02]  /*29a0*/  UIADD3 UR4, UPT, UPT, -UR5, UR4, URZ ;  /* 0x0000000405047290 */ /* 0x000fe4000fffe1ff */
[----:B------:R-:W-:Y:S02]  /*29b0*/  UIMAD UR37, UR7, UR18, UR37 ;  /* 0x00000012072572a4 */ /* 0x000fe4000f8e0225 */
[----:B------:R-:W-:-:S12]  /*29c0*/  UIMAD UR38, UR4, UR10, UR38 ;  /* 0x0000000a042672a4 */ /* 0x000fd8000f8e0226 */
.L_x_41:
[----:B------:R-:W-:Y:S01]  /*29d0*/  VIADD R11, R11, 0x1 ;  /* 0x000000010b0b7836 */ /* 0x000fe20000000000 */
[----:B------:R-:W-:Y:S02]  /*29e0*/  R2UR UR5, R83 ;  /* 0x00000000530572ca */ /* 0x000fe400000e0000 */
[----:B------:R-:W-:Y:S02]  /*29f0*/  R2UR UR4, R82 ;  /* 0x00000000520472ca */ /* 0x000fe400000e0000 */
[C---:B------:R-:W-:Y:S02]  /*2a00*/  ISETP.NE.AND P0, PT, R11.reuse, 0x2, PT ;  /* 0x000000020b00780c */ /* 0x040fe40003f05270 */
[----:B------:R-:W-:Y:S02]  /*2a10*/  PLOP3.LUT P1, PT, PT, PT, PT, 0x80, 0x8 ;  /* 0x000000000008781c */ /* 0x000fe40003f2f070 */
[----:B------:R-:W-:Y:S02]  /*2a20*/  SEL R3, RZ, 0x1, P0 ;  /* 0x00000001ff037807 */ /* 0x000fe40000000000 */
[----:B------:R-:W-:-:S02]  /*2a30*/  SEL R11, R11, RZ, P0 ;  /* 0x000000ff0b0b7207 */ /* 0x000fc40000000000 */
[----:B------:R-:W-:Y:S01]  /*2a40*/  LOP3.LUT R10, R10, R3, RZ, 0x3c, !PT ;  /* 0x000000030a0a7212 */ /* 0x000fe200078e3cff */
[----:B------:R-:W-:Y:S02]  /*2a50*/  UIADD3 UR26, UPT, UPT, UR38, UR5, URZ ;  /* 0x00000005261a7290 */ /* 0x000fe4000fffe0ff */
[----:B------:R-:W-:Y:S01]  /*2a60*/  UIADD3 UR30, UPT, UPT, UR37, UR4, URZ ;  /* 0x00000004251e7290 */ /* 0x000fe2000fffe0ff */
[----:B------:R-:W-:Y:S11]  /*2a70*/  BRA.U UP1, `(.L_x_42) ;  /* 0xfffffff101407547 */ /* 0x000ff6000b83ffff */
[----:B------:R-:W-:Y:S01]  /*2a80*/  UIADD3 UR13, UPT, UPT, UR13, 0x40, URZ ;  /* 0x000000400d0d7890 */ /* 0x000fe2000fffe0ff */
[----:B------:R-:W-:-:S03]  /*2a90*/  SHF.L.U32 R3, R12, 0x1f, RZ ;  /* 0x0000001f0c037819 */ /* 0x000fc600000006ff */
[----:B------:R-:W-:-:S09]  /*2aa0*/  ULEA UR4, UR6, UR13, 0x3 ;  /* 0x0000000d06047291 */ /* 0x000fd2000f8e18ff */
[----:B------:R-:W3:Y:S02]  /*2ab0*/  SYNCS.PHASECHK.TRANS64.TRYWAIT P0, [UR4], R3 ;  /* 0x00000003ff0075a7 */ /* 0x000ee40008001104 */
[----:B---3--:R-:W-:Y:S05]  /*2ac0*/  @!P0 BRA `(.L_x_43) ;  /* 0x0000007800208947 */ /* 0x008fea0003800000 */
.L_x_158:
[----:B------:R-:W-:-:S04]  /*2ad0*/  UIADD3 UR4, UPT, UPT, UR6, 0x1, URZ ;  /* 0x0000000106047890 */ /* 0x000fc8000fffe0ff */
[----:B------:R-:W-:-:S04]  /*2ae0*/  UISETP.NE.AND UP0, UPT, UR4, 0x8, UPT ;  /* 0x000000080400788c */ /* 0x000fc8000bf05270 */
[----:B------:R-:W-:Y:S02]  /*2af0*/  USEL UR6, URZ, 0x1, UP0 ;  /* 0x00000001ff067887 */ /* 0x000fe40008000000 */
[----:B------:R-:W-:-:S04]  /*2b00*/  USEL UR4, UR4, URZ, UP0 ;  /* 0x000000ff04047287 */ /* 0x000fc80008000000 */
[----:B------:R-:W-:Y:S01]  /*2b10*/  ULEA UR5, UR4, UR13, 0x3 ;  /* 0x0000000d04057291 */ /* 0x000fe2000f8e18ff */
[----:B------:R-:W-:-:S04]  /*2b20*/  LOP3.LUT R2, R12, UR6, RZ, 0x3c, !PT ;  /* 0x000000060c027c12 */ /* 0x000fc8000f8e3cff */
[----:B-1----:R-:W-:-:S04]  /*2b30*/  SHF.L.U32 R3, R2, 0x1f, RZ ;  /* 0x0000001f02037819 */ /* 0x002fc800000006ff */
[----:B------:R-:W1:Y:S02]  /*2b40*/  SYNCS.PHASECHK.TRANS64.TRYWAIT P0, [UR5], R3 ;  /* 0x00000003ff0075a7 */ /* 0x000e640008001105 */
[----:B-1----:R-:W-:Y:S05]  /*2b50*/  @!P0 BRA `(.L_x_44) ;  /* 0x0000007800148947 */ /* 0x002fea0003800000 */
.L_x_160:
        /* <DEDUP_REMOVED lines=9> */
.L_x_162:
        /* <DEDUP_REMOVED lines=9> */
.L_x_164:
        /* <DEDUP_REMOVED lines=9> */
.L_x_166:
        /* <DEDUP_REMOVED lines=9> */
.L_x_168:
        /* <DEDUP_REMOVED lines=9> */
.L_x_170:
[----:B------:R-:W-:-:S04]  /*2e30*/  UIADD3 UR4, UPT, UPT, UR4, 0x1, URZ ;  /* 0x0000000104047890 */ /* 0x000fc8000fffe0ff */
[----:B------:R-:W-:-:S04]  /*2e40*/  UISETP.NE.AND UP0, UPT, UR4, 0x8, UPT ;  /* 0x000000080400788c */ /* 0x000fc8000bf05270 */
[----:B------:R-:W-:Y:S02]  /*2e50*/  USEL UR5, URZ, 0x1, UP0 ;  /* 0x00000001ff057887 */ /* 0x000fe40008000000 */
[----:B------:R-:W-:-:S04]  /*2e60*/  USEL UR4, UR4, URZ, UP0 ;  /* 0x000000ff04047287 */ /* 0x000fc80008000000 */
[----:B------:R-:W-:Y:S01]  /*2e70*/  ULEA UR4, UR4, UR13, 0x3 ;  /* 0x0000000d04047291 */ /* 0x000fe2000f8e18ff */
[----:B-1----:R-:W-:-:S04]  /*2e80*/  LOP3.LUT R3, R2, UR5, RZ, 0x3c, !PT ;  /* 0x0000000502037c12 */ /* 0x002fc8000f8e3cff */
[----:B------:R-:W-:Y:S01]  /*2e90*/  SHF.L.U32 R3, R3, 0x1f, RZ ;  /* 0x0000001f03037819 */ /* 0x000fe200000006ff */
[----:B------:R-:W-:-:S07]  /*2ea0*/  IMAD.U32 R0, RZ, RZ, UR4 ;  /* 0x00000004ff007e24 */ /* 0x000fce000f8e00ff */
.L_x_50:
[----:B-1----:R1:W3:Y:S02]  /*2eb0*/  SYNCS.PHASECHK.TRANS64.TRYWAIT P0, [R0+URZ], R3 ;  /* 0x00000003000075a7 */ /* 0x0022e400080011ff */
[----:B---3--:R-:W-:Y:S05]  /*2ec0*/  @!P0 NANOSLEEP.SYNCS 0x989680 ;  /* 0x009896800000895d */ /* 0x008fea0003900000 */
[----:B------:R-:W3:Y:S02]  /*2ed0*/  @!P0 SYNCS.PHASECHK.TRANS64 P0, [R0+URZ], R3 ;  /* 0x00000003000085a7 */ /* 0x000ee400080010ff */
[----:B--23--:R-:W-:Y:S05]  /*2ee0*/  @P0 EXIT ;  /* 0x000000000000094d */ /* 0x00cfea0003800000 */
[----:B------:R-:W-:Y:S05]  /*2ef0*/  BRA `(.L_x_50) ;  /* 0xfffffffc00ec7947 */ /* 0x000fea000383ffff */
.L_x_22:
[----:B------:R-:W2:Y:S02]  /*2f00*/  S2UR UR4, SR_CgaCtaId ;  /* 0x00000000000479c3 */ /* 0x000ea40000008800 */
[----:B--2---:R-:W-:-:S04]  /*2f10*/  UISETP.NE.AND UP0, UPT, UR4, URZ, UPT ;  /* 0x000000ff0400728c */ /* 0x004fc8000bf05270 */
[----:B------:R-:W-:-:S09]  /*2f20*/  UISETP.NE.OR UP0, UPT, UR20, 0x1, UP0 ;  /* 0x000000011400788c */ /* 0x000fd20008705670 */
[----:B------:R-:W-:Y:S05]  /*2f30*/  BRA.U UP0, `(.L_x_51) ;  /* 0x00000005004c7547 */ /* 0x000fea000b800000 */
[----:B------:R-:W2:Y:S01]  /*2f40*/  S2UR UR5, SR_CgaCtaId ;  /* 0x00000000000579c3 */ /* 0x000ea20000008800 */
[----:B------:R-:W-:Y:S01]  /*2f50*/  UMOV UR4, 0x400 ;  /* 0x0000040000047882 */ /* 0x000fe20000000000 */
[----:B------:R-:W-:Y:S01]  /*2f60*/  ISETP.GE.U32.AND P2, PT, R3, 0x8, PT ;  /* 0x000000080300780c */ /* 0x000fe20003f46070 */
[----:B------:R-:W-:Y:S01]  /*2f70*/  IMAD.MOV.U32 R12, RZ, RZ, 0x1 ;  /* 0x00000001ff0c7424 */ /* 0x000fe200078e00ff */
[----:B------:R-:W-:Y:S02]  /*2f80*/  CS2R R10, SRZ ;  /* 0x00000000000a7805 */ /* 0x000fe4000001ff00 */
[----:B------:R-:W-:Y:S01]  /*2f90*/  CS2R R8, SRZ ;  /* 0x0000000000087805 */ /* 0x000fe2000001ff00 */
[----:B--2---:R-:W-:-:S03]  /*2fa0*/  ULEA UR6, UR5, UR4, 0x18 ;  /* 0x0000000405067291 */ /* 0x004fc6000f8ec0ff */
[----:B------:R-:W-:-:S09]  /*2fb0*/  UMOV UR5, URZ ;  /* 0x000000ff00057c82 */ /* 0x000fd20008000000 */
.L_x_55:
[----:B------:R-:W-:Y:S02]  /*2fc0*/  LEA R0, R8, UR6, 0x3 ;  /* 0x0000000608007c11 */ /* 0x000fe4000f8e18ff */
[----:B------:R-:W-:-:S03]  /*2fd0*/  SHF.L.U32 R5, R9, 0x1f, RZ ;  /* 0x0000001f09057819 */ /* 0x000fc600000006ff */
[----:B------:R-:W-:Y:S01]  /*2fe0*/  VIADD R4, R0, 0x140 ;  /* 0x0000014000047836 */ /* 0x000fe20000000000 */
[----:B------:R-:W2:Y:S02]  /*2ff0*/  SYNCS.PHASECHK.TRANS64.TRYWAIT P0, [R0+URZ+0x130], R5 ;  /* 0x00013005000075a7 */ /* 0x000ea400080011ff */
[----:B--2---:R-:W-:Y:S05]  /*3000*/  @!P0 BRA `(.L_x_52) ;  /* 0x0000007400788947 */ /* 0x004fea0003800000 */
.L_x_171:
[----:B------:R-:W-:Y:S01]  /*3010*/  ULEA UR4, UR5, UR6, 0x3 ;  /* 0x0000000605047291 */ /* 0x000fe2000f8e18ff */
[----:B------:R-:W-:Y:S01]  /*3020*/  PRMT R4, RZ, 0x654, R4 ;  /* 0x00000654ff047816 */ /* 0x000fe20000000004 */
[----:B--2---:R-:W-:Y:S01]  /*3030*/  @!P2 IMAD.MOV.U32 R5, RZ, RZ, 0x10 ;  /* 0x00000010ff05a424 */ /* 0x004fe200078e00ff */
[----:B------:R-:W-:Y:S01]  /*3040*/  SHF.L.U32 R7, R12, 0x1f, RZ ;  /* 0x0000001f0c077819 */ /* 0x000fe200000006ff */
[----:B------:R-:W-:Y:S01]  /*3050*/  UIADD3 UR7, UPT, UPT, UR4, 0xd0, URZ ;  /* 0x000000d004077890 */ /* 0x000fe2000fffe0ff */
[----:B------:R2:W-:Y:S05]  /*3060*/  SYNCS.ARRIVE.TRANS64.RED.A1T0 RZ, [R4+URZ], RZ ;  /* 0x000000ff04ff79a7 */ /* 0x0005ea00081004ff */
[----:B------:R-:W-:Y:S01]  /*3070*/  IMAD.U32 R0, RZ, RZ, UR7 ;  /* 0x00000007ff007e24 */ /* 0x000fe2000f8e00ff */
[----:B------:R-:W3:Y:S04]  /*3080*/  SYNCS.PHASECHK.TRANS64.TRYWAIT P0, [UR4+0xe0], R7 ;  /* 0x0000e007ff0075a7 */ /* 0x000ee80008001104 */
[----:B------:R-:W-:Y:S01]  /*3090*/  PRMT R13, R3, 0x654, R0 ;  /* 0x00000654030d7816 */ /* 0x000fe20000000000 */
[----:B--23--:R-:W-:Y:S06]  /*30a0*/  @!P0 BRA `(.L_x_53) ;  /* 0x0000007400648947 */ /* 0x00cfec0003800000 */
.L_x_173:
[----:B------:R-:W-:Y:S01]  /*30b0*/  ULEA UR8, UR5, UR6, 0x4 ;  /* 0x0000000605087291 */ /* 0x000fe2000f8e20ff */
[----:B------:R-:W-:Y:S01]  /*30c0*/  SEL R2, R13, R2, !P2 ;  /* 0x000000020d027207 */ /* 0x000fe20005000000 */
[----:B------:R-:W-:Y:S01]  /*30d0*/  UIADD3 UR9, UPT, UPT, UR4, 0xd0, URZ ;  /* 0x000000d004097890 */ /* 0x000fe2000fffe0ff */
[----:B--2---:R-:W-:Y:S01]  /*30e0*/  LEA R0, R11, UR6, 0x3 ;  /* 0x000000060b007c11 */ /* 0x004fe2000f8e18ff */
[----:B------:R-:W-:Y:S01]  /*30f0*/  UIADD3 UR8, UPT, UPT, UR8, 0x160, URZ ;  /* 0x0000016008087890 */ /* 0x000fe2000fffe0ff */
[----:B------:R2:W-:Y:S01]  /*3100*/  @!P2 SYNCS.ARRIVE.TRANS64.RED RZ, [R2+URZ], R5 ;  /* 0x0000000502ffa9a7 */ /* 0x0005e200080004ff */
[----:B------:R-:W-:Y:S01]  /*3110*/  UIADD3 UR4, UPT, UPT, UR5, 0x1, URZ ;  /* 0x0000000105047890 */ /* 0x000fe2000fffe0ff */
[----:B------:R-:W-:-:S03]  /*3120*/  VIADD R8, R8, 0x1 ;  /* 0x0000000108087836 */ /* 0x000fc60000000000 */
[----:B------:R-:W-:Y:S02]  /*3130*/  UISETP.NE.AND UP0, UPT, UR4, 0x2, UPT ;  /* 0x000000020400788c */ /* 0x000fe4000bf05270 */
[----:B------:R-:W-:Y:S01]  /*3140*/  ISETP.NE.AND P0, PT, R8, 0x2, PT ;  /* 0x000000020800780c */ /* 0x000fe20003f05270 */
[----:B------:R-:W-:Y:S06]  /*3150*/  UGETNEXTWORKID.BROADCAST [UR8], [UR9] ;  /* 0x00000000080073ca */ /* 0x000fec0008000100 */
[----:B------:R-:W-:Y:S02]  /*3160*/  USEL UR7, URZ, 0x1, UP0 ;  /* 0x00000001ff077887 */ /* 0x000fe40008000000 */
[----:B------:R-:W-:-:S04]  /*3170*/  USEL UR5, UR4, URZ, UP0 ;  /* 0x000000ff04057287 */ /* 0x000fc80008000000 */
[----:B------:R-:W-:Y:S02]  /*3180*/  LOP3.LUT R12, R12, UR7, RZ, 0x3c, !PT ;  /* 0x000000070c0c7c12 */ /* 0x000fe4000f8e3cff */
[----:B--2---:R-:W-:-:S04]  /*3190*/  SHF.L.U32 R5, R10, 0x1f, RZ ;  /* 0x0000001f0a057819 */ /* 0x004fc800000006ff */
[----:B------:R-:W2:Y:S02]  /*31a0*/  SYNCS.PHASECHK.TRANS64.TRYWAIT P1, [R0+URZ+0xd0], R5 ;  /* 0x0000d005000075a7 */ /* 0x000ea400080211ff */
[----:B--2---:R-:W-:Y:S05]  /*31b0*/  @!P1 BRA `(.L_x_54) ;  /* 0x0000007400389947 */ /* 0x004fea0003800000 */
.L_x_174:
[C---:B------:R-:W-:Y:S01]  /*31c0*/  LEA R4, R11.reuse, UR6, 0x4 ;  /* 0x000000060b047c11 */ /* 0x040fe2000f8e20ff */
[----:B--2---:R-:W-:Y:S01]  /*31d0*/  VIADD R0, R0, 0xe0 ;  /* 0x000000e000007836 */ /* 0x004fe20000000000 */
[----:B------:R-:W-:Y:S01]  /*31e0*/  SEL R8, R8, RZ, P0 ;  /* 0x000000ff08087207 */ /* 0x000fe20000000000 */
[----:B------:R-:W-:-:S03]  /*31f0*/  VIADD R11, R11, 0x1 ;  /* 0x000000010b0b7836 */ /* 0x000fc60000000000 */
[----:B------:R-:W2:Y:S01]  /*3200*/  LDS.128 R4, [R4+0x160] ;  /* 0x0001600004047984 */ /* 0x000ea20000000c00 */
[----:B------:R-:W-:Y:S02]  /*3210*/  PRMT R0, RZ, 0x654, R0 ;  /* 0x00000654ff007816 */ /* 0x000fe40000000000 */
[C---:B------:R-:W-:Y:S01]  /*3220*/  ISETP.NE.AND P1, PT, R11.reuse, 0x2, PT ;  /* 0x000000020b00780c */ /* 0x040fe20003f25270 */
[----:B------:R-:W-:Y:S01]  /*3230*/  @!PT LDS RZ, [RZ] ;  /* 0x00000000fffff984 */ /* 0x000fe20000000800 */
[----:B------:R-:W-:Y:S01]  /*3240*/  @!PT LDS RZ, [RZ] ;  /* 0x00000000fffff984 */ /* 0x000fe20000000800 */
[----:B------:R-:W-:Y:S01]  /*3250*/  @!PT LDS RZ, [RZ] ;  /* 0x00000000fffff984 */ /* 0x000fe20000000800 */
[----:B------:R-:W-:Y:S01]  /*3260*/  @!PT LDS RZ, [RZ] ;  /* 0x00000000fffff984 */ /* 0x000fe20000000800 */
[----:B------:R3:W-:Y:S06]  /*3270*/  MEMBAR.ALL.CTA ;  /* 0x0000000000007992 */ /* 0x0007ec0000008000 */
[----:B---3--:R-:W3:Y:S01]  /*3280*/  FENCE.VIEW.ASYNC.S ;  /* 0x00000000000073c6 */ /* 0x008ee20000000000 */
[----:B------:R-:W-:Y:S01]  /*3290*/  SEL R11, R11, RZ, P1 ;  /* 0x000000ff0b0b7207 */ /* 0x000fe20000800000 */
[----:B---3--:R3:W-:Y:S01]  /*32a0*/  SYNCS.ARRIVE.TRANS64.RED.A1T0 RZ, [R0+URZ], RZ ;  /* 0x000000ff00ff79a7 */ /* 0x0087e200081004ff */
[----:B--2---:R-:W-:-:S02]  /*32b0*/  LOP3.LUT P3, RZ, R6, 0x1, RZ, 0xc0, !PT ;  /* 0x0000000106ff7812 */ /* 0x004fc4000786c0ff */
[----:B------:R-:W-:-:S04]  /*32c0*/  SEL R5, RZ, 0x1, P1 ;  /* 0x00000001ff057807 */ /* 0x000fc80000800000 */
[----:B------:R-:W-:Y:S02]  /*32d0*/  LOP3.LUT R10, R10, R5, RZ, 0x3c, !PT ;  /* 0x000000050a0a7212 */ /* 0x000fe400078e3cff */
[----:B---3--:R-:W-:-:S04]  /*32e0*/  SEL R0, RZ, 0x1, P0 ;  /* 0x00000001ff007807 */ /* 0x008fc80000000000 */
[----:B------:R-:W-:Y:S01]  /*32f0*/  LOP3.LUT R9, R9, R0, RZ, 0x3c, !PT ;  /* 0x0000000009097212 */ /* 0x000fe200078e3cff */
[----:B------:R-:W-:Y:S06]  /*3300*/  @P3 BRA `(.L_x_55) ;  /* 0xfffffffc002c3947 */ /* 0x000fec000383ffff */
[----:B------:R-:W-:Y:S01]  /*3310*/  ULEA UR4, UR5, UR6, 0x3 ;  /* 0x0000000605047291 */ /* 0x000fe2000f8e18ff */
[----:B------:R-:W-:-:S08]  /*3320*/  SHF.L.U32 R3, R12, 0x1f, RZ ;  /* 0x0000001f0c037819 */ /* 0x000fd000000006ff */
[----:B------:R-:W2:Y:S02]  /*3330*/  SYNCS.PHASECHK.TRANS64 P0, [UR4+0xe0], R3 ;  /* 0x0000e003ff0075a7 */ /* 0x000ea40008001004 */
[----:B--2---:R-:W-:Y:S05]  /*3340*/  @P0 BRA `(.L_x_56) ;  /* 0x0000000000080947 */ /* 0x004fea0003800000 */
[----:B------:R-:W2:Y:S02]  /*3350*/  SYNCS.PHASECHK.TRANS64.TRYWAIT P0, [UR4+0xe0], R3 ;  /* 0x0000e003ff0075a7 */ /* 0x000ea40008001104 */
[----:B--2---:R-:W-:Y:S05]  /*3360*/  @!P0 BRA `(.L_x_57) ;  /* 0x0000007000e08947 */ /* 0x004fea0003800000 */
.L_x_56:
[----:B------:R-:W-:-:S04]  /*3370*/  UIADD3 UR7, UPT, UPT, UR5, 0x1, URZ ;  /* 0x0000000105077890 */ /* 0x000fc8000fffe0ff */
[----:B------:R-:W-:-:S04]  /*3380*/  UISETP.NE.AND UP0, UPT, UR7, 0x2, UPT ;  /* 0x000000020700788c */ /* 0x000fc8000bf05270 */
[----:B------:R-:W-:Y:S02]  /*3390*/  USEL UR8, URZ, 0x1, UP0 ;  /* 0x00000001ff087887 */ /* 0x000fe40008000000 */
[----:B------:R-:W-:-:S04]  /*33a0*/  USEL UR7, UR7, URZ, UP0 ;  /* 0x000000ff07077287 */ /* 0x000fc80008000000 */
[----:B------:R-:W-:Y:S01]  /*33b0*/  ULEA UR7, UR7, UR6, 0x3 ;  /* 0x0000000607077291 */ /* 0x000fe2000f8e18ff */
[----:B--2---:R-:W-:-:S04]  /*33c0*/  LOP3.LUT R3, R12, UR8, RZ, 0x3c, !PT ;  /* 0x000000080c037c12 */ /* 0x004fc8000f8e3cff */
[----:B------:R-:W-:-:S04]  /*33d0*/  SHF.L.U32 R0, R3, 0x1f, RZ ;  /* 0x0000001f03007819 */ /* 0x000fc800000006ff */
[----:B------:R-:W2:Y:S02]  /*33e0*/  SYNCS.PHASECHK.TRANS64 P0, [UR7+0xe0], R0 ;  /* 0x0000e000ff0075a7 */ /* 0x000ea40008001007 */
[----:B-12---:R-:W-:Y:S05]  /*33f0*/  @P0 EXIT ;  /* 0x000000000000094d */ /* 0x006fea0003800000 */
[----:B------:R-:W-:Y:S02]  /*3400*/  SHF.L.U32 R3, R3, 0x1f, RZ ;  /* 0x0000001f03037819 */ /* 0x000fe400000006ff */
[----:B------:R-:W-:-:S07]  /*3410*/  MOV R0, UR7 ;  /* 0x0000000700007c02 */ /* 0x000fce0008000f00 */
.L_x_58:
[----:B-1----:R1:W2:Y:S02]  /*3420*/  SYNCS.PHASECHK.TRANS64.TRYWAIT P0, [R0+URZ+0xe0], R3 ;  /* 0x0000e003000075a7 */ /* 0x0022a400080011ff */
[----:B--2---:R-:W-:Y:S05]  /*3430*/  @!P0 NANOSLEEP.SYNCS 0x989680 ;  /* 0x009896800000895d */ /* 0x004fea0003900000 */
[----:B------:R-:W2:Y:S02]  /*3440*/  @!P0 SYNCS.PHASECHK.TRANS64 P0, [R0+URZ+0xe0], R3 ;  /* 0x0000e003000085a7 */ /* 0x000ea400080010ff */
[----:B--2---:R-:W-:Y:S05]  /*3450*/  @P0 EXIT ;  /* 0x000000000000094d */ /* 0x004fea0003800000 */
[----:B------:R-:W-:Y:S05]  /*3460*/  BRA `(.L_x_58) ;  /* 0xfffffffc00ec7947 */ /* 0x000fea000383ffff */
.L_x_51:
[----:B------:R-:W-:Y:S05]  /*3470*/  BRA.U UP5, `(.L_x_59) ;  /* 0x0000001105dc7547 */ /* 0x000fea000b800000 */
[----:B------:R-:W2:Y:S01]  /*3480*/  S2UR UR7, SR_CgaCtaId ;  /* 0x00000000000779c3 */ /* 0x000ea20000008800 */
[----:B------:R-:W-:Y:S01]  /*3490*/  UMOV UR4, 0x40 ;  /* 0x0000004000047882 */ /* 0x000fe20000000000 */
[----:B------:R-:W-:Y:S01]  /*34a0*/  NOP ;  /* 0x0000000000007918 */ /* 0x000fe20000000000 */
[----:B------:R-:W-:Y:S01]  /*34b0*/  UMOV UR6, 0x400 ;  /* 0x0000040000067882 */ /* 0x000fe20000000000 */
[----:B--2---:R-:W-:Y:S02]  /*34c0*/  ULEA UR5, UR7, UR4, 0x18 ;  /* 0x0000000407057291 */ /* 0x004fe4000f8ec0ff */
[----:B------:R-:W-:-:S07]  /*34d0*/  ULEA UR6, UR7, UR6, 0x18 ;  /* 0x0000000607067291 */ /* 0x000fce000f8ec0ff */
[----:B------:R-:W2:Y:S02]  /*34e0*/  LDS.U8 R3, [UR5+0x1c] ;  /* 0x00001c05ff037984 */ /* 0x000ea40008000000 */
[----:B--2---:R-:W-:-:S13]  /*34f0*/  ISETP.NE.AND P0, PT, R3, RZ, PT ;  /* 0x000000ff0300720c */ /* 0x004fda0003f05270 */
[----:B------:R-:W-:Y:S05]  /*3500*/  @P0 BRA `(.L_x_60) ;  /* 0x0000000400080947 */ /* 0x000fea0003800000 */
[----:B------:R-:W-:Y:S02]  /*3510*/  UISETP.NE.U32.AND UP1, UPT, UR47, 0x1, UPT ;  /* 0x000000012f00788c */ /* 0x000fe4000bf25070 */
[----:B------:R-:W-:-:S07]  /*3520*/  UIADD3 UR7, UPT, UPT, UR5, 0x8, URZ ;  /* 0x0000000805077890 */ /* 0x000fce000fffe0ff */
[----:B------:R-:W-:Y:S05]  /*3530*/  BRA.U !UP1, `(.L_x_61) ;  /* 0x00000001099c7547 */ /* 0x000fea000b800000 */
[----:B------:R-:W-:Y:S01]  /*3540*/  ELECT P0, URZ, PT ;  /* 0x0000000000ff782f */ /* 0x000fe20003800000 */
[----:B------:R-:W-:-:S12]  /*3550*/  BSSY B0, `(.L_x_61) ;  /* 0x0000025000007945 */ /* 0x000fd80003800000 */
[----:B------:R-:W-:Y:S05]  /*3560*/  @!P0 BRA `(.L_x_62) ;  /* 0x00000000008c8947 */ /* 0x000fea0003800000 */
[----:B------:R-:W-:-:S05]  /*3570*/  UMOV UR4, 0x10 ;  /* 0x0000001000047882 */ /* 0x000fca0000000000 */
[----:B------:R-:W-:Y:S04]  /*3580*/  DEPBAR.LE SB2, 0x36 ;  /* 0x0000ad800000791a */ /* 0x000fe80000000000 */
[----:B------:R-:W2:Y:S02]  /*3590*/  UTCATOMSWS.2CTA.FIND_AND_SET.ALIGN UP0, UR4, UR4 ;  /* 0x00000004000475e3 */ /* 0x000ea40008200800 */
[----:B--2---:R-:W-:Y:S01]  /*35a0*/  MOV R10, UR4 ;  /* 0x00000004000a7c02 */ /* 0x004fe20008000f00 */
[----:B------:R-:W-:Y:S06]  /*35b0*/  BRA.U UP0, `(.L_x_63) ;  /* 0x0000000100187547 */ /* 0x000fec000b800000 */
.L_x_64:
[----:B------:R-:W-:Y:S05]  /*35c0*/  NANOSLEEP 0x64 ;  /* 0x000000640000795d */ /* 0x000fea0003800000 */
[----:B------:R-:W-:-:S05]  /*35d0*/  UMOV UR4, 0x10 ;  /* 0x0000001000047882 */ /* 0x000fca0000000000 */
[----:B------:R-:W-:Y:S04]  /*35e0*/  DEPBAR.LE SB2, 0x36 ;  /* 0x0000ad800000791a */ /* 0x000fe80000000000 */
[----:B------:R-:W2:Y:S02]  /*35f0*/  UTCATOMSWS.2CTA.FIND_AND_SET.ALIGN UP0, UR4, UR4 ;  /* 0x00000004000475e3 */ /* 0x000ea40008200800 */
[----:B--2---:R-:W-:Y:S01]  /*3600*/  MOV R10, UR4 ;  /* 0x00000004000a7c02 */ /* 0x004fe20008000f00 */
[----:B------:R-:W-:Y:S05]  /*3610*/  BRA.U !UP0, `(.L_x_64) ;  /* 0xfffffffd08e87547 */ /* 0x000fea000b83ffff */
.L_x_63:
[----:B------:R-:W2:Y:S01]  /*3620*/  LDS R6, [UR5+0x10] ;  /* 0x00001005ff067984 */ /* 0x000ea20008000800 */
[----:B------:R-:W-:Y:S01]  /*3630*/  IMAD.U32 R3, RZ, RZ, UR6 ;  /* 0x00000006ff037e24 */ /* 0x000fe2000f8e00ff */
[----:B------:R-:W-:-:S03]  /*3640*/  MOV R4, UR46 ;  /* 0x0000002e00047c02 */ /* 0x000fc60008000f00 */
[----:B------:R-:W-:Y:S01]  /*3650*/  VIADD R3, R3, 0x180 ;  /* 0x0000018003037836 */ /* 0x000fe20000000000 */
[----:B--2---:R-:W-:-:S04]  /*3660*/  SHF.L.U32 R6, R6, 0x1f, RZ ;  /* 0x0000001f06067819 */ /* 0x004fc800000006ff */
[----:B------:R-:W2:Y:S02]  /*3670*/  SYNCS.PHASECHK.TRANS64.TRYWAIT P0, [UR5+0x8], R6 ;  /* 0x00000806ff0075a7 */ /* 0x000ea40008001105 */
[----:B--2---:R-:W-:Y:S05]  /*3680*/  @P0 BRA `(.L_x_65) ;  /* 0x0000000000080947 */ /* 0x004fea0003800000 */
[----:B------:R-:W2:Y:S02]  /*3690*/  SYNCS.PHASECHK.TRANS64.TRYWAIT P0, [UR5+0x8], R6 ;  /* 0x00000806ff0075a7 */ /* 0x000ea40008001105 */
[----:B--2---:R-:W-:Y:S05]  /*36a0*/  @!P0 BRA `(.L_x_66) ;  /* 0x0000007000288947 */ /* 0x004fea0003800000 */
.L_x_65:
[----:B------:R-:W-:Y:S01]  /*36b0*/  PRMT R4, R4, 0x654, R3 ;  /* 0x0000065404047816 */ /* 0x000fe20000000003 */
[----:B------:R-:W-:Y:S01]  /*36c0*/  HFMA2 R3, -RZ, RZ, 0, 5.9604644775390625e-08 ;  /* 0x00000001ff037431 */ /* 0x000fe200000001ff */
[----:B------:R-:W-:Y:S01]  /*36d0*/  UPRMT UR4, UR46, 0x654, UR7 ;  /* 0x000006542e047896 */ /* 0x000fe20008000007 */
[----:B------:R-:W-:Y:S02]  /*36e0*/  IMAD.MOV.U32 R7, RZ, RZ, 0xffff ;  /* 0x0000ffffff077424 */ /* 0x000fe400078e00ff */
[----:B--2---:R-:W-:Y:S02]  /*36f0*/  IMAD.MOV.U32 R6, RZ, RZ, 0x4 ;  /* 0x00000004ff067424 */ /* 0x004fe400078e00ff */
[----:B------:R-:W-:Y:S01]  /*3700*/  IMAD.SHL.U32 R9, R10, 0x20, RZ ;  /* 0x000000200a097824 */ /* 0x000fe200078e00ff */
[----:B------:R-:W-:Y:S02]  /*3710*/  MOV R5, UR4 ;  /* 0x0000000400057c02 */ /* 0x000fe40008000f00 */
[-C--:B------:R-:W-:Y:S01]  /*3720*/  SHF.L.U32 R8, R7, R10.reuse, RZ ;  /* 0x0000000a07087219 */ /* 0x080fe200000006ff */
[----:B------:R2:W-:Y:S01]  /*3730*/  SYNCS.ARRIVE.TRANS64.RED RZ, [UR4], R6 ;  /* 0x00000006ffff79a7 */ /* 0x0005e20008000404 */
[----:B------:R-:W-:Y:S01]  /*3740*/  SHF.L.U32 R7, R3, R10, RZ ;  /* 0x0000000a03077219 */ /* 0x000fe200000006ff */
[----:B------:R2:W-:Y:S04]  /*3750*/  STS [UR6+0x180], R9 ;  /* 0x00018009ff007988 */ /* 0x0005e80008000806 */
[----:B------:R2:W-:Y:S04]  /*3760*/  STAS [R4.64], R10 ;  /* 0x0000000a04007dbd */ /* 0x0005e8000c0008ff */
[----:B------:R2:W-:Y:S04]  /*3770*/  ATOMS.OR RZ, [UR5+0x14], R8 ;  /* 0x00001408ffff798c */ /* 0x0005e8000b000005 */
[----:B------:R2:W-:Y:S04]  /*3780*/  ATOMS.OR RZ, [UR5+0x18], R7 ;  /* 0x00001807ffff798c */ /* 0x0005e8000b000005 */
[----:B------:R2:W-:Y:S02]  /*3790*/  ATOMS.XOR RZ, [UR5+0x10], R3 ;  /* 0x00001003ffff798c */ /* 0x0005e4000b800005 */
.L_x_62:
[----:B-1----:R-:W-:Y:S05]  /*37a0*/  BSYNC B0 ;  /* 0x0000000000007941 */ /* 0x002fea0003800000 */
.L_x_61:
[----:B------:R-:W-:Y:S05]  /*37b0*/  BRA.U UP1, `(.L_x_67) ;  /* 0x00000001016c7547 */ /* 0x000fea000b800000 */
[----:B------:R-:W-:-:S03]  /*37c0*/  UMOV UR4, 0xffffffff ;  /* 0xffffffff00047882 */ /* 0x000fc60000000000 */
[----:B------:R-:W-:Y:S05]  /*37d0*/  BRA.DIV UR4, `(.L_x_68) ;  /* 0x0000006e04f47947 */ /* 0x000fea000b800000 */
[----:B------:R-:W-:-:S13]  /*37e0*/  ELECT P0, URZ, PT ;  /* 0x0000000000ff782f */ /* 0x000fda0003800000 */
.L_x_178:
[----:B------:R-:W-:Y:S05]  /*37f0*/  @!P0 BRA `(.L_x_67) ;  /* 0x00000000005c8947 */ /* 0x000fea0003800000 */
[----:B--2---:R-:W2:Y:S02]  /*3800*/  LDS R4, [UR5+0x10] ;  /* 0x00001005ff047984 */ /* 0x004ea40008000800 */
[----:B--2---:R-:W-:-:S04]  /*3810*/  SHF.L.U32 R4, R4, 0x1f, RZ ;  /* 0x0000001f04047819 */ /* 0x004fc800000006ff */
[----:B------:R-:W2:Y:S02]  /*3820*/  SYNCS.PHASECHK.TRANS64.TRYWAIT P0, [UR5+0x8], R4 ;  /* 0x00000804ff0075a7 */ /* 0x000ea40008001105 */
[----:B--2---:R-:W-:Y:S05]  /*3830*/  @P0 BRA `(.L_x_69) ;  /* 0x0000000000080947 */ /* 0x004fea0003800000 */
[----:B------:R-:W2:Y:S02]  /*3840*/  SYNCS.PHASECHK.TRANS64.TRYWAIT P0, [UR5+0x8], R4 ;  /* 0x00000804ff0075a7 */ /* 0x000ea40008001105 */
[----:B--2---:R-:W-:Y:S05]  /*3850*/  @!P0 BRA `(.L_x_70) ;  /* 0x0000006c00f88947 */ /* 0x004fea0003800000 */
.L_x_69:
[----:B------:R-:W3:Y:S01]  /*3860*/  LDS R6, [UR6+0x180] ;  /* 0x00018006ff067984 */ /* 0x000ee20008000800 */
[----:B--2---:R-:W-:Y:S02]  /*3870*/  HFMA2 R3, -RZ, RZ, 0, 5.9604644775390625e-08 ;  /* 0x00000001ff037431 */ /* 0x004fe400000001ff */
[----:B------:R-:W-:Y:S01]  /*3880*/  IMAD.MOV.U32 R4, RZ, RZ, 0xffff ;  /* 0x0000ffffff047424 */ /* 0x000fe200078e00ff */
[----:B------:R-:W-:Y:S01]  /*3890*/  UPRMT UR4, UR46, 0x654, UR7 ;  /* 0x000006542e047896 */ /* 0x000fe20008000007 */
[----:B---3--:R-:W-:-:S03]  /*38a0*/  IMAD.SHL.U32 R5, R6, 0x20, RZ ;  /* 0x0000002006057824 */ /* 0x008fc600078e00ff */
[-C--:B------:R-:W-:Y:S02]  /*38b0*/  SHF.L.U32 R4, R4, R6.reuse, RZ ;  /* 0x0000000604047219 */ /* 0x080fe400000006ff */
[----:B------:R-:W-:Y:S01]  /*38c0*/  SHF.L.U32 R6, R3, R6, RZ ;  /* 0x0000000603067219 */ /* 0x000fe200000006ff */
[----:B------:R3:W-:Y:S04]  /*38d0*/  STS [UR6+0x180], R5 ;  /* 0x00018005ff007988 */ /* 0x0007e80008000806 */
[----:B------:R3:W-:Y:S04]  /*38e0*/  ATOMS.OR RZ, [UR5+0x14], R4 ;  /* 0x00001404ffff798c */ /* 0x0007e8000b000005 */
[----:B------:R3:W-:Y:S01]  /*38f0*/  ATOMS.OR RZ, [UR5+0x18], R6 ;  /* 0x00001806ffff798c */ /* 0x0007e2000b000005 */
[----:B------:R-:W-:Y:S03]  /*3900*/  SYNCS.ARRIVE.TRANS64.RED.A1T0 RZ, [UR4], RZ ;  /* 0x000000ffffff79a7 */ /* 0x000fe60008100404 */
[----:B------:R3:W-:Y:S01]  /*3910*/  ATOMS.XOR RZ, [UR5+0x10], R3 ;  /* 0x00001003ffff798c */ /* 0x0007e2000b800005 */
[----:B------:R-:W-:Y:S05]  /*3920*/  BRA `(.L_x_67) ;  /* 0x0000000000107947 */ /* 0x000fea0003800000 */
.L_x_60:
[----:B------:R-:W-:Y:S02]  /*3930*/  MOV R3, 0xffffffff ;  /* 0xffffffff00037802 */ /* 0x000fe40000000f00 */
[----:B------:R-:W-:-:S03]  /*3940*/  MOV R4, 0x3970 ;  /* 0x0000397000047802 */ /* 0x000fc60000000f00 */
[----:B------:R2:W-:Y:S04]  /*3950*/  STS [UR6+0x180], R3 ;  /* 0x00018003ff007988 */ /* 0x0005e80008000806 */
[----:B-12--5:R-:W-:Y:S05]  /*3960*/  CALL.REL.NOINC `($__internal_1_$__cuda_sm10x_tcgen05_guardrail_trap_phase_invalid_during_alloc) ;  /* 0x0000007400cc7944 */ /* 0x026fea0003c00000 */
.L_x_67:
[----:B------:R-:W-:Y:S05]  /*3970*/  WARPSYNC.ALL ;  /* 0x0000000000007948 */ /* 0x000fea0003800000 */
[----:B------:R-:W4:Y:S01]  /*3980*/  S2UR UR4, SR_CgaCtaId ;  /* 0x00000000000479c3 */ /* 0x000f220000008800 */
[----:B------:R-:W-:Y:S01]  /*3990*/  UMOV UR26, 0x400 ;  /* 0x00000400001a7882 */ /* 0x000fe20000000000 */
[----:B------:R-:W-:-:S06]  /*39a0*/  NOP ;  /* 0x0000000000007918 */ /* 0x000fcc0000000000 */
[----:B------:R-:W-:Y:S06]  /*39b0*/  BAR.ARV 0x6, 0xa0 ;  /* 0x0182800000007b1d */ /* 0x000fec0000002000 */
[----:B------:R-:W1:Y:S01]  /*39c0*/  LDCU UR6, c[0x0][0x38c] ;  /* 0x00007180ff0677ac */ /* 0x000e620008000800 */
[----:B------:R-:W-:Y:S01]  /*39d0*/  LOP3.LUT R0, R0, 0xffff, RZ, 0xc0, !PT ;  /* 0x0000ffff00007812 */ /* 0x000fe200078ec0ff */
[----:B--2---:R-:W-:Y:S01]  /*39e0*/  IMAD.MOV.U32 R9, RZ, RZ, 0x1 ;  /* 0x00000001ff097424 */ /* 0x004fe200078e00ff */
[----:B------:R-:W-:Y:S01]  /*39f0*/  LOP3.LUT R2, R2, 0xffff, RZ, 0xc0, !PT ;  /* 0x0000ffff02027812 */ /* 0x000fe200078ec0ff */
[----:B------:R-:W-:Y:S01]  /*3a00*/  IMAD.MOV.U32 R8, RZ, RZ, RZ ;  /* 0x000000ffff087224 */ /* 0x000fe200078e00ff */
[----:B------:R-:W-:Y:S01]  /*3a10*/  R2UR UR42, R0 ;  /* 0x00000000002a72ca */ /* 0x000fe200000e0000 */
[----:B------:R-:W-:Y:S01]  /*3a20*/  UMOV UR32, URZ ;  /* 0x000000ff00207c82 */ /* 0x000fe20008000000 */
[----:B------:R-:W-:Y:S01]  /*3a30*/  R2UR UR28, R2 ;  /* 0x00000000021c72ca */ /* 0x000fe200000e0000 */
[----:B------:R-:W-:Y:S01]  /*3a40*/  UMOV UR23, URZ ;  /* 0x000000ff00177c82 */ /* 0x000fe20008000000 */
[----:B------:R-:W-:Y:S01]  /*3a50*/  UMOV UR22, URZ ;  /* 0x000000ff00167c82 */ /* 0x000fe20008000000 */
[----:B----4-:R-:W-:-:S02]  /*3a60*/  ULEA UR26, UR4, UR26, 0x18 ;  /* 0x0000001a041a7291 */ /* 0x010fc4000f8ec0ff */
[----:B------:R-:W-:Y:S02]  /*3a70*/  UISETP.NE.AND UP3, UPT, UR47, URZ, UPT ;  /* 0x000000ff2f00728c */ /* 0x000fe4000bf65270 */
[----:B------:R-:W-:Y:S02]  /*3a80*/  UIADD3 UR5, UPT, UPT, UR26, 0x8400, URZ ;  /* 0x000084001a057890 */ /* 0x000fe4000fffe0ff */
[----:B------:R-:W-:Y:S02]  /*3a90*/  UIADD3 UR4, UPT, UPT, UR26, 0x18400, URZ ;  /* 0x000184001a047890 */ /* 0x000fe4000fffe0ff */
[----:B-1----:R-:W-:Y:S01]  /*3aa0*/  UIADD3 UR6, UPT, UPT, UR6, 0x3f, URZ ;  /* 0x0000003f06067890 */ /* 0x002fe2000fffe0ff */
[----:B---3--:R-:W1:Y:S01]  /*3ab0*/  LDS R3, [UR26+0x180] ;  /* 0x0001801aff037984 */ /* 0x008e620008000800 */
[----:B------:R-:W-:Y:S02]  /*3ac0*/  USHF.R.U32.HI UR5, URZ, 0x4, UR5 ;  /* 0x00000004ff057899 */ /* 0x000fe40008011605 */
[----:B------:R-:W-:-:S02]  /*3ad0*/  USHF.R.S32.HI UR33, URZ, 0x1f, UR6 ;  /* 0x0000001fff217899 */ /* 0x000fc40008011406 */
[----:B------:R-:W-:Y:S02]  /*3ae0*/  USHF.R.U32.HI UR4, URZ, 0x4, UR4 ;  /* 0x00000004ff047899 */ /* 0x000fe40008011604 */
[----:B------:R-:W-:Y:S02]  /*3af0*/  ULEA.HI UR33, UR33, UR6, URZ, 0x6 ;  /* 0x0000000621217291 */ /* 0x000fe4000f8f30ff */
[----:B------:R-:W-:Y:S02]  /*3b00*/  ULOP3.LUT UR5, UR5, 0x3fff, URZ, 0xc0, !UPT ;  /* 0x00003fff05057892 */ /* 0x000fe4000f8ec0ff */
[----:B------:R-:W-:Y:S02]  /*3b10*/  USHF.R.S32.HI UR33, URZ, 0x6, UR33 ;  /* 0x00000006ff217899 */ /* 0x000fe40008011421 */
[----:B------:R-:W-:Y:S02]  /*3b20*/  ULOP3.LUT UR30, UR4, 0x3fff, URZ, 0xc0, !UPT ;  /* 0x00003fff041e7892 */ /* 0x000fe4000f8ec0ff */
[----:B------:R-:W-:Y:S01]  /*3b30*/  UISETP.LT.AND UP0, UPT, UR33, 0x1, UPT ;  /* 0x000000012100788c */ /* 0x000fe2000bf01270 */
[----:B------:R-:W-:Y:S01]  /*3b40*/  UMOV UR40, 0x0 ;  /* 0x0000000000287882 */ /* 0x000fe20000000000 */
[----:B------:R-:W-:Y:S01]  /*3b50*/  UMOV UR41, 0x8400010 ;  /* 0x0840001000297882 */ /* 0x000fe20000000000 */
[----:B------:R-:W-:-:S02]  /*3b60*/  ULOP3.LUT UR29, UR5, 0x10000, URZ, 0xfc, !UPT ;  /* 0x00010000051d7892 */ /* 0x000fc4000f8efcff */
[----:B------:R-:W-:Y:S02]  /*3b70*/  ULOP3.LUT UR30, UR30, 0x10000, URZ, 0xfc, !UPT ;  /* 0x000100001e1e7892 */ /* 0x000fe4000f8efcff */
[----:B------:R-:W-:Y:S01]  /*3b80*/  USEL UR43, UR33, 0x1, !UP0 ;  /* 0x00000001212b7887 */ /* 0x000fe2000c000000 */
[----:B------:R-:W-:Y:S01]  /*3b90*/  UMOV UR38, 0x0 ;  /* 0x0000000000267882 */ /* 0x000fe20000000000 */
[----:B------:R-:W-:Y:S01]  /*3ba0*/  UMOV UR39, 0x8400010 ;  /* 0x0840001000277882 */ /* 0x000fe20000000000 */
[----:B------:R-:W-:Y:S01]  /*3bb0*/  UMOV UR36, 0x0 ;  /* 0x0000000000247882 */ /* 0x000fe20000000000 */
[----:B------:R-:W-:Y:S01]  /*3bc0*/  UMOV UR37, 0x8400010 ;  /* 0x0840001000257882 */ /* 0x000fe20000000000 */
[----:B------:R-:W-:Y:S01]  /*3bd0*/  UMOV UR34, 0x0 ;  /* 0x0000000000227882 */ /* 0x000fe20000000000 */
[----:B------:R-:W-:Y:S01]  /*3be0*/  UMOV UR35, 0x8400010 ;  /* 0x0840001000237882 */ /* 0x000fe20000000000 */
[----:B-1----:R-:W-:Y:S02]  /*3bf0*/  R2UR UR44, R3 ;  /* 0x00000000032c72ca */ /* 0x002fe400000e0000 */
[----:B------:R-:W-:-:S13]  /*3c00*/  CS2R R2, SRZ ;  /* 0x0000000000027805 */ /* 0x000fda000001ff00 */
.L_x_78:
[C---:B------:R-:W-:Y:S02]  /*3c10*/  LEA R0, R8.reuse, UR26, 0x3 ;  /* 0x0000001a08007c11 */ /* 0x040fe4000f8e18ff */
[----:B------:R-:W-:Y:S02]  /*3c20*/  SHF.L.U32 R5, R3, 0x1f, RZ ;  /* 0x0000001f03057819 */ /* 0x000fe400000006ff */
[----:B------:R-:W-:Y:S02]  /*3c30*/  LEA R4, R8, UR26, 0x4 ;  /* 0x0000001a08047c11 */ /* 0x000fe4000f8e20ff */
[----:B------:R-:W1:Y:S02]  /*3c40*/  SYNCS.PHASECHK.TRANS64.TRYWAIT P0, [R0+URZ+0xd0], R5 ;  /* 0x0000d005000075a7 */ /* 0x000e6400080011ff */
[----:B-1-3--:R-:W-:Y:S05]  /*3c50*/  @!P0 BRA `(.L_x_71) ;  /* 0x0000006c00108947 */ /* 0x00afea0003800000 */
.L_x_179:
[----:B-1----:R-:W1:Y:S01]  /*3c60*/  LDS.128 R4, [R4+0x160] ;  /* 0x0001600004047984 */ /* 0x002e620000000c00 */
[----:B------:R-:W-:Y:S02]  /*3c70*/  VIADD R0, R0, 0xe0 ;  /* 0x000000e000007836 */ /* 0x000fe40000000000 */
[----:B------:R-:W-:Y:S01]  /*3c80*/  VIADD R8, R8, 0x1 ;  /* 0x0000000108087836 */ /* 0x000fe20000000000 */
[----:B------:R-:W-:Y:S01]  /*3c90*/  @!PT LDS RZ, [RZ] ;  /* 0x00000000fffff984 */ /* 0x000fe20000000800 */
[----:B------:R-:W-:Y:S01]  /*3ca0*/  @!PT LDS RZ, [RZ] ;  /* 0x00000000fffff984 */ /* 0x000fe20000000800 */
[----:B------:R-:W-:Y:S01]  /*3cb0*/  @!PT LDS RZ, [RZ] ;  /* 0x00000000fffff984 */ /* 0x000fe20000000800 */
[----:B------:R-:W-:Y:S01]  /*3cc0*/  @!PT LDS RZ, [RZ] ;  /* 0x00000000fffff984 */ /* 0x000fe20000000800 */
[----:B------:R2:W-:Y:S06]  /*3cd0*/  MEMBAR.ALL.CTA ;  /* 0x0000000000007992 */ /* 0x0005ec0000008000 */
[----:B--2---:R-:W2:Y:S01]  /*3ce0*/  FENCE.VIEW.ASYNC.S ;  /* 0x00000000000073c6 */ /* 0x004ea20000000000 */
[----:B------:R-:W-:-:S04]  /*3cf0*/  PRMT R0, RZ, 0x654, R0 ;  /* 0x00000654ff007816 */ /* 0x000fc80000000000 */
[----:B--2---:R2:W-:Y:S01]  /*3d00*/  SYNCS.ARRIVE.TRANS64.RED.A1T0 RZ, [R0+URZ], RZ ;  /* 0x000000ff00ff79a7 */ /* 0x0045e200081004ff */
[----:B-1----:R-:W-:Y:S01]  /*3d10*/  LOP3.LUT P1, RZ, R6, 0x1, RZ, 0xc0, !PT ;  /* 0x0000000106ff7812 */ /* 0x002fe2000782c0ff */
[----:B--2---:R-:W-:-:S12]  /*3d20*/  BRA.U UP3, `(.L_x_72) ;  /* 0x0000000503087547 */ /* 0x004fd8000b800000 */
[----:B------:R-:W1:Y:S01]  /*3d30*/  LDCU UR4, c[0x0][0x38c] ;  /* 0x00007180ff0477ac */ /* 0x000e620008000800 */
[----:B------:R-:W-:Y:S02]  /*3d40*/  PLOP3.LUT P2, PT, PT, PT, PT, 0x80, 0x8 ;  /* 0x000000000008781c */ /* 0x000fe40003f4f070 */
[----:B------:R-:W-:Y:S01]  /*3d50*/  SHF.L.U32 R5, R9, 0x1f, RZ ;  /* 0x0000001f09057819 */ /* 0x000fe200000006ff */
[----:B------:R-:W-:Y:S02]  /*3d60*/  ULEA UR31, UR32, UR26, 0x3 ;  /* 0x0000001a201f7291 */ /* 0x000fe4000f8e18ff */
[----:B------:R-:W-:Y:S02]  /*3d70*/  ULEA UR11, UR32, UR44, 0x7 ;  /* 0x0000002c200b7291 */ /* 0x000fe4000f8e38ff */
[----:B-1----:R-:W-:-:S06]  /*3d80*/  UISETP.GE.AND UP0, UPT, UR4, 0x1, UPT ;  /* 0x000000010400788c */ /* 0x002fcc000bf06270 */
[----:B------:R-:W-:-:S05]  /*3d90*/  PLOP3.LUT P0, PT, PT, PT, UP0, 0x80, 0x8 ;  /* 0x000000000008781c */ /* 0x000fca0003f0f008 */
[----:B------:R-:W-:-:S08]  /*3da0*/  @UP0 ULEA UR4, UR23, UR26, 0x3 ;  /* 0x0000001a17040291 */ /* 0x000fd0000f8e18ff */
[----:B------:R-:W-:-:S04]  /*3db0*/  @P0 SHF.L.U32 R0, R2, 0x1f, RZ ;  /* 0x0000001f02000819 */ /* 0x000fc800000006ff */
[----:B------:R1:W2:Y:S01]  /*3dc0*/  @P0 SYNCS.PHASECHK.TRANS64.TRYWAIT P2, [UR4], R0 ;  /* 0x00000000ff0005a7 */ /* 0x0002a20008041104 */
[----:B------:R-:W3:Y:S02]  /*3dd0*/  SYNCS.PHASECHK.TRANS64.TRYWAIT P0, [UR31+0x110], R5 ;  /* 0x00011005ff0075a7 */ /* 0x000ee4000800111f */
[----:B-123--:R-:W-:Y:S05]  /*3de0*/  @!P0 BRA `(.L_x_73) ;  /* 0x0000006800c08947 */ /* 0x00efea0003800000 */
.L_x_181:
[----:B------:R-:W-:Y:S01]  /*3df0*/  UMOV UR27, UR22 ;  /* 0x00000016001b7c82 */ /* 0x000fe20008000000 */
[----:B------:R-:W-:Y:S05]  /*3e00*/  BRA.U !UP0, `(.L_x_74) ;  /* 0x0000000108c07547 */ /* 0x000fea000b800000 */
[----:B------:R-:W-:Y:S02]  /*3e10*/  UIADD3 UR27, UPT, UPT, UR43, UR22, URZ ;  /* 0x000000162b1b7290 */ /* 0x000fe4000fffe0ff */
[----:B------:R-:W-:Y:S01]  /*3e20*/  UPLOP3.LUT UP2, UPT, UPT, UPT, UPT, 0x40, 0x4 ;  /* 0x000000000004789c */ /* 0x000fe20003f4e870 */
[----:B------:R-:W-:Y:S01]  /*3e30*/  UMOV UR24, UR33 ;  /* 0x0000002100187c82 */ /* 0x000fe20008000000 */
[----:B------:R-:W-:-:S09]  /*3e40*/  UMOV UR10, UR23 ;  /* 0x00000017000a7c82 */ /* 0x000fd20008000000 */
.L_x_77:
[----:B--2---:R-:W-:Y:S01]  /*3e50*/  ULEA UR5, UR10, UR26, 0x3 ;  /* 0x0000001a0a057291 */ /* 0x004fe2000f8e18ff */
[----:B---3--:R-:W-:Y:S11]  /*3e60*/  @P2 BRA `(.L_x_75) ;  /* 0x00000000000c2947 */ /* 0x008ff60003800000 */
[----:B-1----:R-:W-:Y:S04]  /*3e70*/  SHF.L.U32 R5, R2, 0x1f, RZ ;  /* 0x0000001f02057819 */ /* 0x002fe800000006ff */
[----:B------:R-:W1:Y:S02]  /*3e80*/  SYNCS.PHASECHK.TRANS64.TRYWAIT P0, [UR5], R5 ;  /* 0x00000005ff0075a7 */ /* 0x000e640008001105 */
[----:B-1----:R-:W-:Y:S05]  /*3e90*/  @!P0 BRA `(.L_x_76) ;  /* 0x0000006800ac8947 */ /* 0x002fea0003800000 */
.L_x_75:
[----:B------:R-:W-:Y:S01]  /*3ea0*/  UISETP.NE.AND UP0, UPT, UR24, 0x1, UPT ;  /* 0x000000011800788c */ /* 0x000fe2000bf05270 */
[----:B------:R-:W-:Y:S01]  /*3eb0*/  PLOP3.LUT P2, PT, PT, PT, PT, 0x80, 0x8 ;  /* 0x000000000008781c */ /* 0x000fe20003f4f070 */
[----:B------:R-:W-:Y:S02]  /*3ec0*/  UIADD3 UR4, UPT, UPT, UR10, 0x1, URZ ;  /* 0x000000010a047890 */ /* 0x000fe4000fffe0ff */
[----:B------:R-:W-:Y:S02]  /*3ed0*/  UIADD3 UR25, UPT, UPT, UR5, 0x40, URZ ;  /* 0x0000004005197890 */ /* 0x000fe4000fffe0ff */
[----:B------:R-:W-:Y:S01]  /*3ee0*/  UISETP.NE.AND UP1, UPT, UR4, 0x8, UPT ;  /* 0x000000080400788c */ /* 0x000fe2000bf25270 */
[----:B------:R-:W-:Y:S01]  /*3ef0*/  PLOP3.LUT P0, PT, PT, PT, UP0, 0x80, 0x8 ;  /* 0x000000000008781c */ /* 0x000fe20003f0f008 */
[----:B------:R-:W-:Y:S02]  /*3f00*/  UIADD3 UR22, UPT, UPT, UR22, 0x1, URZ ;  /* 0x0000000116167890 */ /* 0x000fe4000fffe0ff */
[----:B------:R-:W-:Y:S02]  /*3f10*/  USEL UR6, URZ, 0x1, UP1 ;  /* 0x00000001ff067887 */ /* 0x000fe40008800000 */
[----:B------:R-:W-:Y:S02]  /*3f20*/  USEL UR23, UR4, URZ, UP1 ;  /* 0x000000ff04177287 */ /* 0x000fe40008800000 */
[----:B------:R-:W-:Y:S02]  /*3f30*/  UIADD3 UR24, UPT, UPT, UR24, -0x1, URZ ;  /* 0xffffffff18187890 */ /* 0x000fe4000fffe0ff */
[----:B------:R-:W-:Y:S01]  /*3f40*/  @UP0 ULEA UR4, UR23, UR26, 0x3 ;  /* 0x0000001a17040291 */ /* 0x000fe2000f8e18ff */
[----:B------:R-:W-:Y:S01]  /*3f50*/  LOP3.LUT R2, R2, UR6, RZ, 0x3c, !PT ;  /* 0x0000000602027c12 */ /* 0x000fe2000f8e3cff */
[----:B------:R-:W-:Y:S02]  /*3f60*/  ULEA UR6, UR10, UR30, 0xa ;  /* 0x0000001e0a067291 */ /* 0x000fe4000f8e50ff */
[----:B------:R-:W-:Y:S01]  /*3f70*/  UISETP.NE.AND UP0, UPT, UR22, UR27, UPT ;  /* 0x0000001b1600728c */ /* 0x000fe2000bf05270 */
[----:B-1----:R-:W-:Y:S01]  /*3f80*/  @P0 SHF.L.U32 R0, R2, 0x1f, RZ ;  /* 0x0000001f02000819 */ /* 0x002fe200000006ff */
[----:B------:R-:W-:Y:S02]  /*3f90*/  UIADD3 UR20, UPT, UPT, UR6, 0x2, URZ ;  /* 0x0000000206147890 */ /* 0x000fe4000fffe0ff */
[----:B------:R-:W-:Y:S01]  /*3fa0*/  UIADD3 UR16, UPT, UPT, UR6, 0x4, URZ ;  /* 0x0000000406107890 */ /* 0x000fe2000fffe0ff */
[----:B------:R2:W3:Y:S01]  /*3fb0*/  @P0 SYNCS.PHASECHK.TRANS64.TRYWAIT P2, [UR4], R0 ;  /* 0x00000000ff0005a7 */ /* 0x0004e20008041104 */
[----:B------:R-:W-:Y:S02]  /*3fc0*/  ULEA UR4, UR10, UR29, 0x9 ;  /* 0x0000001d0a047291 */ /* 0x000fe4000f8e48ff */
[----:B------:R-:W-:Y:S02]  /*3fd0*/  UIADD3 UR12, UPT, UPT, UR6, 0x6, URZ ;  /* 0x00000006060c7890 */ /* 0x000fe4000fffe0ff */
[----:B------:R-:W-:Y:S02]  /*3fe0*/  UIADD3 UR18, UPT, UPT, UR4, 0x2, URZ ;  /* 0x0000000204127890 */ /* 0x000fe4000fffe0ff */
[----:B------:R-:W-:Y:S02]  /*3ff0*/  UIADD3 UR14, UPT, UPT, UR4, 0x4, URZ ;  /* 0x00000004040e7890 */ /* 0x000fe4000fffe0ff */
[----:B------:R-:W-:Y:S01]  /*4000*/  UIADD3 UR8, UPT, UPT, UR4, 0x6, URZ ;  /* 0x0000000604087890 */ /* 0x000fe2000fffe0ff */
[----:B------:R-:W-:Y:S01]  /*4010*/  UMOV UR7, 0x40004040 ;  /* 0x4000404000077882 */ /* 0x000fe20000000000 */
[----:B------:R-:W-:Y:S01]  /*4020*/  UMOV UR5, 0x40004040 ;  /* 0x4000404000057882 */ /* 0x000fe20000000000 */
[----:B------:R-:W-:Y:S01]  /*4030*/  UMOV UR21, 0x40004040 ;  /* 0x4000404000157882 */ /* 0x000fe20000000000 */
[----:B------:R2:W-:Y:S01]  /*4040*/  UTCHMMA.2CTA gdesc[UR4], gdesc[UR6], tmem[UR11], tmem[UR40], idesc[UR41], UP2 ;  /* 0x00ff2806040075ea */ /* 0x0005e2000920000b */
[----:B------:R-:W-:Y:S01]  /*4050*/  UPLOP3.LUT UP2, UPT, UPT, UPT, UPT, 0x80, 0x8 ;  /* 0x000000000008789c */ /* 0x000fe20003f4f070 */
[----:B------:R-:W-:Y:S01]  /*4060*/  UMOV UR19, 0x40004040 ;  /* 0x4000404000137882 */ /* 0x000fe20000000000 */
[----:B------:R-:W-:Y:S01]  /*4070*/  UMOV UR17, 0x40004040 ;  /* 0x4000404000117882 */ /* 0x000fe20000000000 */
[----:B------:R2:W-:Y:S01]  /*4080*/  UTCHMMA.2CTA gdesc[UR18], gdesc[UR20], tmem[UR11], tmem[UR38], idesc[UR39], UPT ;  /* 0x00ff2614120075ea */ /* 0x0005e2000ba0000b */
[----:B------:R-:W-:Y:S01]  /*4090*/  UMOV UR15, 0x40004040 ;  /* 0x40004040000f7882 */ /* 0x000fe20000000000 */
[----:B------:R-:W-:Y:S01]  /*40a0*/  UMOV UR13, 0x40004040 ;  /* 0x40004040000d7882 */ /* 0x000fe20000000000 */
[----:B------:R-:W-:Y:S01]  /*40b0*/  UMOV UR9, 0x40004040 ;  /* 0x4000404000097882 */ /* 0x000fe20000000000 */
[----:B------:R2:W-:Y:S01]  /*40c0*/  UTCHMMA.2CTA gdesc[UR14], gdesc[UR16], tmem[UR11], tmem[UR36], idesc[UR37], UPT ;  /* 0x00ff24100e0075ea */ /* 0x0005e2000ba0000b */
[----:B------:R2:W-:Y:S01]  /*40d0*/  UTCHMMA.2CTA gdesc[UR8], gdesc[UR12], tmem[UR11], tmem[UR34], idesc[UR35], UPT ;  /* 0x00ff220c080075ea */ /* 0x0005e2000ba0000b */
[----:B------:R2:W-:Y:S01]  /*40e0*/  UTCBAR.2CTA.MULTICAST [UR25], URZ, UR28 ;  /* 0x000000ff190073e9 */ /* 0x0005e2000820081c */
[----:B------:R-:W-:Y:S01]  /*40f0*/  UMOV UR10, UR23 ;  /* 0x00000017000a7c82 */ /* 0x000fe20008000000 */
[----:B------:R-:W-:Y:S05]  /*4100*/  BRA.U UP0, `(.L_x_77) ;  /* 0xfffffffd00507547 */ /* 0x000fea000b83ffff */
.L_x_74:
[----:B--2---:R-:W-:Y:S01]  /*4110*/  UIADD3 UR4, UPT, UPT, UR31, 0xf0, URZ ;  /* 0x000000f01f047890 */ /* 0x004fe2000fffe0ff */
[----:B------:R-:W-:-:S08]  /*4120*/  UMOV UR22, UR27 ;  /* 0x0000001b00167c82 */ /* 0x000fd00008000000 */
[----:B------:R2:W-:Y:S01]  /*4130*/  UTCBAR.2CTA.MULTICAST [UR4], URZ, UR42 ;  /* 0x000000ff040073e9 */ /* 0x0005e2000820082a */
[----:B------:R-:W-:Y:S02]  /*4140*/  NOP ;  /* 0x0000000000007918 */ /* 0x000fe40000000000 */
.L_x_72:
[----:B--2---:R-:W-:Y:S01]  /*4150*/  UIADD3 UR4, UPT, UPT, UR32, 0x1, URZ ;  /* 0x0000000120047890 */ /* 0x004fe2000fffe0ff */
[----:B------:R-:W-:-:S03]  /*4160*/  ISETP.NE.AND P0, PT, R8, 0x2, PT ;  /* 0x000000020800780c */ /* 0x000fc60003f05270 */
[----:B------:R-:W-:Y:S01]  /*4170*/  UISETP.NE.AND UP0, UPT, UR4, 0x4, UPT ;  /* 0x000000040400788c */ /* 0x000fe2000bf05270 */
[----:B-1----:R-:W-:Y:S02]  /*4180*/  SEL R0, RZ, 0x1, P0 ;  /* 0x00000001ff007807 */ /* 0x002fe40000000000 */
[----:B------:R-:W-:Y:S01]  /*4190*/  SEL R8, R8, RZ, P0 ;  /* 0x000000ff08087207 */ /* 0x000fe20000000000 */
[----:B------:R-:W-:Y:S01]  /*41a0*/  USEL UR5, URZ, 0x1, UP0 ;  /* 0x00000001ff057887 */ /* 0x000fe20008000000 */
[----:B------:R-:W-:Y:S01]  /*41b0*/  LOP3.LUT R3, R3, R0, RZ, 0x3c, !PT ;  /* 0x0000000003037212 */ /* 0x000fe200078e3cff */
[----:B------:R-:W-:-:S04]  /*41c0*/  USEL UR32, UR4, URZ, UP0 ;  /* 0x000000ff04207287 */ /* 0x000fc80008000000 */
[----:B------:R-:W-:Y:S01]  /*41d0*/  LOP3.LUT R9, R9, UR5, RZ, 0x3c, !PT ;  /* 0x0000000509097c12 */ /* 0x000fe2000f8e3cff */
[----:B------:R-:W-:Y:S07]  /*41e0*/  @P1 BRA `(.L_x_78) ;  /* 0xfffffff800881947 */ /* 0x000fee000383ffff */
[----:B------:R-:W1:Y:S01]  /*41f0*/  S2UR UR8, SR_CgaCtaId ;  /* 0x00000000000879c3 */ /* 0x000e620000008800 */
[----:B------:R-:W-:Y:S01]  /*4200*/  ELECT P0, URZ, PT ;  /* 0x0000000000ff782f */ /* 0x000fe20003800000 */
[----:B------:R-:W-:Y:S01]  /*4210*/  HFMA2 R0, -RZ, RZ, 0, 5.9604644775390625e-08 ;  /* 0x00000001ff007431 */ /* 0x000fe200000001ff */
[----:B------:R-:W-:-:S05]  /*4220*/  UMOV UR4, 0x40 ;  /* 0x0000004000047882 */ /* 0x000fca0000000000 */
[----:B------:R-:W-:Y:S01]  /*4230*/  UVIRTCOUNT.DEALLOC.SMPOOL 0x80 ;  /* 0x000000800000784c */ /* 0x000fe20000000000 */
[----:B------:R-:W-:Y:S02]  /*4240*/  UISETP.NE.AND UP1, UPT, UR47, URZ, UPT ;  /* 0x000000ff2f00728c */ /* 0x000fe4000bf25270 */
[----:B-1----:R-:W-:-:S09]  /*4250*/  ULEA UR8, UR8, UR4, 0x18 ;  /* 0x0000000408087291 */ /* 0x002fd2000f8ec0ff */
[----:B------:R1:W-:Y:S01]  /*4260*/  @P0 STS.U8 [UR8+0x1c], R0 ;  /* 0x00001c00ff000988 */ /* 0x0003e20008000008 */
[----:B------:R-:W-:Y:S05]  /*4270*/  BRA.U UP1, `(.L_x_79) ;  /* 0x0000000101a07547 */ /* 0x000fea000b800000 */
[----:B------:R-:W-:Y:S01]  /*4280*/  UIADD3 UR7, UPT, UPT, UR26, 0x110, URZ ;  /* 0x000001101a077890 */ /* 0x000fe2000fffe0ff */
[----:B------:R-:W-:-:S03]  /*4290*/  SHF.L.U32 R3, R9, 0x1f, RZ ;  /* 0x0000001f09037819 */ /* 0x000fc600000006ff */
[----:B------:R-:W-:-:S09]  /*42a0*/  ULEA UR4, UR32, UR7, 0x3 ;  /* 0x0000000720047291 */ /* 0x000fd2000f8e18ff */
[----:B------:R-:W2:Y:S02]  /*42b0*/  SYNCS.PHASECHK.TRANS64.TRYWAIT P0, [UR4], R3 ;  /* 0x00000003ff0075a7 */ /* 0x000ea40008001104 */
[----:B--2---:R-:W-:Y:S05]  /*42c0*/  @!P0 BRA `(.L_x_80) ;  /* 0x0000006400b88947 */ /* 0x004fea0003800000 */
.L_x_184:
        /* <DEDUP_REMOVED lines=9> */
.L_x_186:
        /* <DEDUP_REMOVED lines=9> */
.L_x_188:
[----:B------:R-:W-:-:S04]  /*43f0*/  UIADD3 UR4, UPT, UPT, UR4, 0x1, URZ ;  /* 0x0000000104047890 */ /* 0x000fc8000fffe0ff */
[----:B------:R-:W-:-:S04]  /*4400*/  UISETP.NE.AND UP0, UPT, UR4, 0x4, UPT ;  /* 0x000000040400788c */ /* 0x000fc8000bf05270 */
[----:B------:R-:W-:Y:S02]  /*4410*/  USEL UR5, URZ, 0x1, UP0 ;  /* 0x00000001ff057887 */ /* 0x000fe40008000000 */
[----:B------:R-:W-:-:S04]  /*4420*/  USEL UR4, UR4, URZ, UP0 ;  /* 0x000000ff04047287 */ /* 0x000fc80008000000 */
[----:B------:R-:W-:Y:S01]  /*4430*/  ULEA UR4, UR4, UR7, 0x3 ;  /* 0x0000000704047291 */ /* 0x000fe2000f8e18ff */
[----:B-1----:R-:W-:-:S04]  /*4440*/  LOP3.LUT R3, R2, UR5, RZ, 0x3c, !PT ;  /* 0x0000000502037c12 */ /* 0x002fc8000f8e3cff */
[----:B------:R-:W-:Y:S01]  /*4450*/  SHF.L.U32 R3, R3, 0x1f, RZ ;  /* 0x0000001f03037819 */ /* 0x000fe200000006ff */
[----:B------:R-:W-:-:S04]  /*4460*/  IMAD.U32 R0, RZ, RZ, UR4 ;  /* 0x00000004ff007e24 */ /* 0x000fc8000f8e00ff */
[----:B------:R1:W2:Y:S03]  /*4470*/  SYNCS.PHASECHK.TRANS64.TRYWAIT P0, [R0+URZ], R3 ;  /* 0x00000003000075a7 */ /* 0x0002a600080011ff */
[----:B--2---:R-:W-:Y:S05]  /*4480*/  @!P0 NANOSLEEP.SYNCS 0x989680 ;  /* 0x009896800000895d */ /* 0x004fea0003900000 */
[----:B------:R-:W2:Y:S02]  /*4490*/  @!P0 SYNCS.PHASECHK.TRANS64 P0, [R0+URZ], R3 ;  /* 0x00000003000085a7 */ /* 0x000ea400080010ff */
[----:B--2---:R-:W-:Y:S05]  /*44a0*/  @P0 BRA `(.L_x_83) ;  /* 0x0000000000200947 */ /* 0x004fea0003800000 */
.L_x_84:
[----:B--2---:R2:W4:Y:S02]  /*44b0*/  SYNCS.PHASECHK.TRANS64.TRYWAIT P0, [R0+URZ], R3 ;  /* 0x00000003000075a7 */ /* 0x00452400080011ff */
[----:B----4-:R-:W-:Y:S05]  /*44c0*/  @!P0 NANOSLEEP.SYNCS 0x989680 ;  /* 0x009896800000895d */ /* 0x010fea0003900000 */
[----:B------:R-:W4:Y:S02]  /*44d0*/  @!P0 SYNCS.PHASECHK.TRANS64 P0, [R0+URZ], R3 ;  /* 0x00000003000085a7 */ /* 0x000f2400080010ff */
[----:B----4-:R-:W-:Y:S05]  /*44e0*/  @!P0 BRA `(.L_x_84) ;  /* 0xfffffffc00f08947 */ /* 0x010fea000383ffff */
[----:B------:R-:W-:Y:S05]  /*44f0*/  BRA `(.L_x_83) ;  /* 0x00000000000c7947 */ /* 0x000fea0003800000 */
.L_x_79:
[----:B------:R-:W-:-:S04]  /*4500*/  UIADD3 UR4, UPT, UPT, UR26, 0x150, URZ ;  /* 0x000001501a047890 */ /* 0x000fc8000fffe0ff */
[----:B------:R-:W-:-:S09]  /*4510*/  UPRMT UR4, UR46, 0x654, UR4 ;  /* 0x000006542e047896 */ /* 0x000fd20008000004 */
[----:B------:R-:W-:Y:S03]  /*4520*/  SYNCS.ARRIVE.TRANS64.RED.A1T0 RZ, [UR4], RZ ;  /* 0x000000ffffff79a7 */ /* 0x000fe60008100404 */
.L_x_83:
[----:B-12---:R-:W-:Y:S01]  /*4530*/  SHF.L.U32 R3, RZ, 0x1f, RZ ;  /* 0x0000001fff037819 */ /* 0x006fe200000006ff */
[----:B------:R-:W-:Y:S01]  /*4540*/  UIADD3 UR4, UPT, UPT, UR26, 0x150, URZ ;  /* 0x000001501a047890 */ /* 0x000fe2000fffe0ff */
[----:B------:R-:W-:Y:S02]  /*4550*/  PLOP3.LUT P0, PT, PT, PT, UP1, 0x80, 0x8 ;  /* 0x000000000008781c */ /* 0x000fe40003f0f018 */
[----:B------:R-:W1:Y:S02]  /*4560*/  SYNCS.PHASECHK.TRANS64.TRYWAIT P1, [UR26+0x150], R3 ;  /* 0x00015003ff0075a7 */ /* 0x000e64000802111a */
[----:B-1----:R-:W-:Y:S09]  /*4570*/  @!P1 BRA `(.L_x_85) ;  /* 0x0000006400549947 */ /* 0x002ff20003800000 */
.L_x_190:
[----:B------:R-:W-:Y:S01]  /*4580*/  @!UP1 UPRMT UR4, UR46, 0x654, UR4 ;  /* 0x000006542e049896 */ /* 0x000fe20008000004 */
[----:B------:R-:W-:Y:S01]  /*4590*/  UMOV UR5, 0xffff ;  /* 0x0000ffff00057882 */ /* 0x000fe20000000000 */
[----:B------:R-:W-:-:S07]  /*45a0*/  UMOV UR6, 0x1 ;  /* 0x0000000100067882 */ /* 0x000fce0000000000 */
[----:B------:R-:W-:Y:S01]  /*45b0*/  @!P0 SYNCS.ARRIVE.TRANS64.RED.A1T0 RZ, [UR4], RZ ;  /* 0x000000ffffff89a7 */ /* 0x000fe20008100404 */
[----:B------:R-:W-:Y:S01]  /*45c0*/  NOP ;  /* 0x0000000000007918 */ /* 0x000fe20000000000 */
[----:B-1----:R-:W1:Y:S01]  /*45d0*/  LDS R0, [UR8+0x14] ;  /* 0x00001408ff007984 */ /* 0x002e620008000800 */
[----:B------:R-:W-:-:S04]  /*45e0*/  ULOP3.LUT UR4, UR44, 0xffff, URZ, 0xc0, !UPT ;  /* 0x0000ffff2c047892 */ /* 0x000fc8000f8ec0ff */
[----:B------:R-:W-:-:S04]  /*45f0*/  USHF.R.U32.HI UR4, URZ, 0x5, UR4 ;  /* 0x00000005ff047899 */ /* 0x000fc80008011604 */
[----:B------:R-:W-:Y:S02]  /*4600*/  USHF.L.U32 UR5, UR5, UR4, URZ ;  /* 0x0000000405057299 */ /* 0x000fe400080006ff */
[----:B------:R-:W-:-:S04]  /*4610*/  USHF.L.U32 UR4, UR6, UR4, URZ ;  /* 0x0000000406047299 */ /* 0x000fc800080006ff */
[----:B-1----:R-:W-:-:S04]  /*4620*/  LOP3.LUT R0, R0, UR5, RZ, 0xc0, !PT ;  /* 0x0000000500007c12 */ /* 0x002fc8000f8ec0ff */
[----:B------:R-:W-:-:S13]  /*4630*/  ISETP.NE.AND P0, PT, R0, UR5, PT ;  /* 0x0000000500007c0c */ /* 0x000fda000bf05270 */
[----:B------:R-:W-:Y:S05]  /*4640*/  @P0 BRA `(.L_x_86) ;  /* 0x0000000000580947 */ /* 0x000fea0003800000 */
[----:B------:R-:W1:Y:S02]  /*4650*/  LDS R0, [UR8+0x18] ;  /* 0x00001808ff007984 */ /* 0x000e640008000800 */
[----:B-1----:R-:W-:-:S04]  /*4660*/  LOP3.LUT R0, R0, UR4, RZ, 0xc0, !PT ;  /* 0x0000000400007c12 */ /* 0x002fc8000f8ec0ff */
[----:B------:R-:W-:-:S13]  /*4670*/  ISETP.NE.AND P0, PT, R0, UR4, PT ;  /* 0x0000000400007c0c */ /* 0x000fda000bf05270 */
[----:B------:R-:W-:Y:S05]  /*4680*/  @P0 BRA `(.L_x_87) ;  /* 0x00000000003c0947 */ /* 0x000fea0003800000 */
[----:B------:R-:W1:Y:S01]  /*4690*/  S2R R2, SR_LANEID ;  /* 0x0000000000027919 */ /* 0x000e620000000000 */
[----:B------:R-:W-:Y:S01]  /*46a0*/  ULOP3.LUT UR5, URZ, UR5, URZ, 0x33, !UPT ;  /* 0x00000005ff057292 */ /* 0x000fe2000f8e33ff */
[----:B------:R-:W-:Y:S01]  /*46b0*/  LOP3.LUT R4, RZ, UR4, RZ, 0x33, !PT ;  /* 0x00000004ff047c12 */ /* 0x000fe2000f8e33ff */
[----:B------:R-:W-:Y:S02]  /*46c0*/  VOTEU.ANY UR4, UPT, PT ;  /* 0x0000000000047886 */ /* 0x000fe400038e0100 */
[----:B------:R-:W-:Y:S01]  /*46d0*/  UFLO.U32 UR4, UR4 ;  /* 0x00000004000472bd */ /* 0x000fe200080e0000 */
[----:B------:R-:W2:Y:S01]  /*46e0*/  REDUX UR6, R4 ;  /* 0x00000000040673c4 */ /* 0x000ea20000000000 */
[----:B------:R-:W-:-:S06]  /*46f0*/  IMAD.U32 R0, RZ, RZ, UR5 ;  /* 0x00000005ff007e24 */ /* 0x000fcc000f8e00ff */
[----:B------:R4:W-:Y:S01]  /*4700*/  UTCATOMSWS.AND URZ, UR5 ;  /* 0x0000000500ff79e3 */ /* 0x0009e20008000000 */
[----:B------:R-:W3:Y:S01]  /*4710*/  REDUX UR7, R0 ;  /* 0x00000000000773c4 */ /* 0x000ee20000000000 */
[----:B-1----:R-:W-:Y:S01]  /*4720*/  ISETP.EQ.U32.AND P0, PT, R2, UR4, PT ;  /* 0x0000000402007c0c */ /* 0x002fe2000bf02070 */
[----:B--2---:R-:W-:Y:S01]  /*4730*/  IMAD.U32 R2, RZ, RZ, UR6 ;  /* 0x00000006ff027e24 */ /* 0x004fe2000f8e00ff */
[----:B---3--:R-:W-:-:S11]  /*4740*/  MOV R3, UR7 ;  /* 0x0000000700037c02 */ /* 0x008fd60008000f00 */
[----:B------:R4:W-:Y:S04]  /*4750*/  @P0 ATOMS.AND RZ, [UR8+0x14], R3 ;  /* 0x00001403ffff098c */ /* 0x0009e8000a800008 */
[----:B------:R4:W-:Y:S01]  /*4760*/  @P0 ATOMS.AND RZ, [UR8+0x18], R2 ;  /* 0x00001802ffff098c */ /* 0x0009e2000a800008 */
[----:B------:R-:W-:Y:S05]  /*4770*/  BRA `(.L_x_88) ;  /* 0x0000000000147947 */ /* 0x000fea0003800000 */
.L_x_87:
[----:B------:R-:W-:Y:S02]  /*4780*/  MOV R2, 0x47a0 ;  /* 0x000047a000027802 */ /* 0x000fe40000000f00 */
[----:B---3-5:R-:W-:Y:S05]  /*4790*/  CALL.REL.NOINC `($__internal_0_$__cuda_sm10x_tcgen05_guardrail_trap_col_being_dealloced_not_returned_by_alloc) ;  /* 0x0000006800347944 */ /* 0x028fea0003c00000 */
[----:B------:R-:W-:Y:S05]  /*47a0*/  BRA `(.L_x_88) ;  /* 0x0000000000087947 */ /* 0x000fea0003800000 */
.L_x_86:
[----:B------:R-:W-:Y:S02]  /*47b0*/  MOV R2, 0x47d0 ;  /* 0x000047d000027802 */ /* 0x000fe40000000f00 */
[----:B---3-5:R-:W-:Y:S05]  /*47c0*/  CALL.REL.NOINC `($__internal_2_$__cuda_sm10x_tcgen05_guardrail_trap_unallocated_columns_being_dealloced) ;  /* 0x0000006800407944 */ /* 0x028fea0003c00000 */
.L_x_88:
[----:B------:R-:W-:Y:S01]  /*47d0*/  NOP ;  /* 0x0000000000007918 */ /* 0x000fe20000000000 */
[----:B----4-:R-:W-:Y:S05]  /*47e0*/  EXIT ;  /* 0x000000000000794d */ /* 0x010fea0003800000 */
.L_x_59:
[----:B------:R-:W-:-:S09]  /*47f0*/  UISETP.NE.OR UP0, UPT, UR20, 0x3, !UP4 ;  /* 0x000000031400788c */ /* 0x000fd2000e705670 */
[----:B------:R-:W-:Y:S05]  /*4800*/  BRA.U UP0, `(.L_x_89) ;  /* 0x0000001100f07547 */ /* 0x000fea000b800000 */
[----:B------:R-:W2:Y:S01]  /*4810*/  LDCU.64 UR4, c[0x0][0x888] ;  /* 0x00011100ff0477ac */ /* 0x000ea20008000a00 */
[----:B------:R-:W3:Y:S01]  /*4820*/  S2UR UR10, SR_CgaCtaId ;  /* 0x00000000000a79c3 */ /* 0x000ee20000008800 */
[----:B------:R-:W-:Y:S02]  /*4830*/  HFMA2 R9, -RZ, RZ, 0, 0 ;  /* 0x00000000ff097431 */ /* 0x000fe400000001ff */
[----:B------:R-:W-:Y:S01]  /*4840*/  IMAD.MOV.U32 R11, RZ, RZ, 0x1 ;  /* 0x00000001ff0b7424 */ /* 0x000fe200078e00ff */
[----:B------:R-:W4:Y:S01]  /*4850*/  LDCU UR37, c[0x0][0x370] ;  /* 0x00006e00ff2577ac */ /* 0x000f220008000800 */
[----:B------:R-:W-:Y:S01]  /*4860*/  IMAD.MOV.U32 R10, RZ, RZ, RZ ;  /* 0x000000ffff0a7224 */ /* 0x000fe200078e00ff */
[----:B------:R-:W-:Y:S01]  /*4870*/  MOV R3, 0x2000 ;  /* 0x0000200000037802 */ /* 0x000fe20000000f00 */
[----:B------:R-:W4:Y:S01]  /*4880*/  LDCU.128 UR48, c[0x0][0xb10] ;  /* 0x00016200ff3077ac */ /* 0x000f220008000c00 */
[----:B------:R-:W1:Y:S01]  /*4890*/  LDC.64 R12, c[0x0][0x348] ;  /* 0x0000d200ff0c7b82 */ /* 0x000e620000000a00 */
[----:B------:R-:W3:Y:S01]  /*48a0*/  LDCU UR31, c[0x0][0x374] ;  /* 0x00006e80ff1f77ac */ /* 0x000ee20008000800 */
[----:B------:R-:W3:Y:S01]  /*48b0*/  LDCU.64 UR38, c[0x0][0x890] ;  /* 0x00011200ff2677ac */ /* 0x000ee20008000a00 */
[----:B--2---:R-:W-:Y:S01]  /*48c0*/  UISETP.NE.U32.AND UP0, UPT, UR4, URZ, UPT ;  /* 0x000000ff0400728c */ /* 0x004fe2000bf05070 */
[----:B------:R-:W2:Y:S01]  /*48d0*/  LDCU UR15, c[0x0][0xb0c] ;  /* 0x00016180ff0f77ac */ /* 0x000ea20008000800 */
[----:B------:R-:W2:Y:S01]  /*48e0*/  LDCU UR57, c[0x0][0xb20] ;  /* 0x00016400ff3977ac */ /* 0x000ea20008000800 */
[----:B------:R-:W2:Y:S01]  /*48f0*/  LDCU UR4, c[0x0][0xb30] ;  /* 0x00016600ff0477ac */ /* 0x000ea20008000800 */
[----:B------:R-:W-:Y:S01]  /*4900*/  UMOV UR21, 0x400 ;  /* 0x0000040000157882 */ /* 0x000fe20000000000 */
[----:B----4-:R-:W-:-:S02]  /*4910*/  UIMAD.WIDE.U32 UR6, UR37, UR48, URZ ;  /* 0x00000030250672a5 */ /* 0x010fc4000f8e00ff */
[----:B---3--:R-:W-:Y:S02]  /*4920*/  UIMAD.WIDE.U32 UR8, UR31, UR51, URZ ;  /* 0x000000331f0872a5 */ /* 0x008fe4000f8e00ff */
[----:B------:R-:W-:Y:S02]  /*4930*/  ULEA UR21, UR10, UR21, 0x18 ;  /* 0x000000150a157291 */ /* 0x000fe4000f8ec0ff */
[----:B------:R-:W-:Y:S02]  /*4940*/  UISETP.NE.AND.EX UP6, UPT, UR5, URZ, UPT, UP0 ;  /* 0x000000ff0500728c */ /* 0x000fe4000bfc5300 */
[----:B------:R-:W-:Y:S02]  /*4950*/  UISETP.NE.AND UP0, UPT, UR45, 0x1, UPT ;  /* 0x000000012d00788c */ /* 0x000fe4000bf05270 */
[----:B------:R-:W-:Y:S02]  /*4960*/  UISETP.NE.U32.AND UP0, UPT, UR38, URZ, UPT ;  /* 0x000000ff2600728c */ /* 0x000fe4000bf05070 */
[----:B------:R-:W-:-:S02]  /*4970*/  UIADD3 UR46, UPT, UPT, UR21, 0x98, URZ ;  /* 0x00000098152e7890 */ /* 0x000fc4000fffe0ff */
[----:B------:R-:W-:Y:S02]  /*4980*/  UIADD3 UR41, UPT, UPT, UR21, 0x80, URZ ;  /* 0x0000008015297890 */ /* 0x000fe4000fffe0ff */
[----:B------:R-:W-:Y:S02]  /*4990*/  UIADD3 UR33, UPT, UPT, UR21, 0x88, URZ ;  /* 0x0000008815217890 */ /* 0x000fe4000fffe0ff */
[----:B------:R-:W-:Y:S01]  /*49a0*/  UIADD3 UR25, UPT, UPT, UR21, 0x90, URZ ;  /* 0x0000009015197890 */ /* 0x000fe2000fffe0ff */
[----:B------:R-:W-:Y:S01]  /*49b0*/  UMOV UR55, UR7 ;  /* 0x0000000700377c82 */ /* 0x000fe20008000000 */
[----:B------:R-:W-:Y:S01]  /*49c0*/  UMOV UR54, UR9 ;  /* 0x0000000900367c82 */ /* 0x000fe20008000000 */
[----:B------:R-:W-:Y:S02]  /*49d0*/  UISETP.GE.AND UP2, UPT, UR45, 0x1, UPT ;  /* 0x000000012d00788c */ /* 0x000fe4000bf46270 */
[----:B------:R-:W-:Y:S02]  /*49e0*/  UISETP.NE.AND.EX UP5, UPT, UR39, URZ, UPT, UP0 ;  /* 0x000000ff2700728c */ /* 0x000fe4000bfa5300 */
[----:B------:R-:W-:Y:S01]  /*49f0*/  UPLOP3.LUT UP3, UPT, UPT, UPT, UPT, 0x40, 0x4 ;  /* 0x000000000004789c */ /* 0x000fe20003f6e870 */
[----:B------:R-:W3:Y:S01]  /*4a00*/  LDCU.64 UR22, c[0x0][0xb28] ;  /* 0x00016500ff1677ac */ /* 0x000ee20008000a00 */
[----:B--2---:R-:W-:-:S02]  /*4a10*/  UISETP.NE.AND UP2, UPT, UR15, 0x1, UPT ;  /* 0x000000010f00788c */ /* 0x004fc4000bf45270 */
[----:B------:R-:W-:Y:S02]  /*4a20*/  UPRMT UR46, UR10, 0x654, UR46 ;  /* 0x000006540a2e7896 */ /* 0x000fe4000800002e */
[----:B------:R-:W-:Y:S02]  /*4a30*/  UPRMT UR53, UR10, 0x654, UR41 ;  /* 0x000006540a357896 */ /* 0x000fe40008000029 */
[----:B------:R-:W-:Y:S02]  /*4a40*/  UPRMT UR52, UR10, 0x654, UR33 ;  /* 0x000006540a347896 */ /* 0x000fe40008000021 */
[----:B------:R-:W-:Y:S02]  /*4a50*/  UPRMT UR47, UR10, 0x654, UR25 ;  /* 0x000006540a2f7896 */ /* 0x000fe40008000019 */
[----:B------:R-:W-:Y:S02]  /*4a60*/  USHF.R.U32.HI UR55, URZ, UR49, UR55 ;  /* 0x00000031ff377299 */ /* 0x000fe40008011637 */
[----:B------:R-:W-:-:S02]  /*4a70*/  USHF.R.U32.HI UR54, URZ, UR57, UR54 ;  /* 0x00000039ff367299 */ /* 0x000fc40008011636 */
[----:B------:R-:W-:Y:S02]  /*4a80*/  UISETP.NE.AND UP0, UPT, UR50, 0x1, UPT ;  /* 0x000000013200788c */ /* 0x000fe4000bf05270 */
[----:B-1----:R-:W-:-:S11]  /*4a90*/  UISETP.NE.AND UP4, UPT, UR4, 0x1, UPT ;  /* 0x000000010400788c */ /* 0x002fd6000bf85270 */
.L_x_100:
[C---:B------:R-:W-:Y:S02]  /*4aa0*/  LEA R8, R10.reuse, UR21, 0x3 ;  /* 0x000000150a087c11 */ /* 0x040fe4000f8e18ff */
[----:B------:R-:W-:Y:S02]  /*4ab0*/  SHF.L.U32 R5, R9, 0x1f, RZ ;  /* 0x0000001f09057819 */ /* 0x000fe400000006ff */
[----:B------:R-:W-:Y:S02]  /*4ac0*/  LEA R6, R10, UR21, 0x4 ;  /* 0x000000150a067c11 */ /* 0x000fe4000f8e20ff */
[----:B-1----:R-:W1:Y:S02]  /*4ad0*/  SYNCS.PHASECHK.TRANS64.TRYWAIT P0, [R8+URZ+0xd0], R5 ;  /* 0x0000d005080075a7 */ /* 0x002e6400080011ff */
[----:B-1----:R-:W-:Y:S05]  /*4ae0*/  @!P0 BRA `(.L_x_90) ;  /* 0x0000006000108947 */ /* 0x002fea0003800000 */
.L_x_191:
[----:B-1----:R-:W1:Y:S01]  /*4af0*/  LDS.128 R4, [R6+0x160] ;  /* 0x0001600006047984 */ /* 0x002e620000000c00 */
[----:B------:R-:W-:Y:S01]  /*4b00*/  UISETP.GE.AND UP0, UPT, UR45, 0x1, UPT ;  /* 0x000000012d00788c */ /* 0x000fe2000bf06270 */
[----:B------:R-:W-:Y:S01]  /*4b10*/  @!PT LDS RZ, [RZ] ;  /* 0x00000000fffff984 */ /* 0x000fe20000000800 */
[----:B------:R-:W-:Y:S01]  /*4b20*/  @!PT LDS RZ, [RZ] ;  /* 0x00000000fffff984 */ /* 0x000fe20000000800 */
[----:B------:R-:W-:Y:S01]  /*4b30*/  @!PT LDS RZ, [RZ] ;  /* 0x00000000fffff984 */ /* 0x000fe20000000800 */
[----:B------:R-:W-:Y:S01]  /*4b40*/  @!PT LDS RZ, [RZ] ;  /* 0x00000000fffff984 */ /* 0x000fe20000000800 */
[----:B------:R2:W-:Y:S06]  /*4b50*/  MEMBAR.ALL.CTA ;  /* 0x0000000000007992 */ /* 0x0005ec0000008000 */
[----:B--2---:R-:W2:Y:S01]  /*4b60*/  FENCE.VIEW.ASYNC.S ;  /* 0x00000000000073c6 */ /* 0x004ea20000000000 */
[----:B-1----:R-:W-:Y:S11]  /*4b70*/  LOP3.LUT P0, RZ, R6, 0x1, RZ, 0xc0, !PT ;  /* 0x0000000106ff7812 */ /* 0x002ff6000780c0ff */
[----:B------:R-:W-:Y:S02]  /*4b80*/  @!UPT UIADD3 URZ, UPT, UPT, URZ, URZ, URZ ;  /* 0x000000fffffff290 */ /* 0x000fe4000fffe0ff */
[----:B--2---:R-:W-:Y:S01]  /*4b90*/  VOTEU.ANY UP2, P0 ;  /* 0x0000000000ff7886 */ /* 0x004fe20000040100 */
[----:B------:R-:W-:Y:S11]  /*4ba0*/  PLOP3.LUT P0, PT, PT, PT, UP2, 0x80, 0x8 ;  /* 0x000000000008781c */ /* 0x000ff60003f0f028 */
[----:B------:R-:W-:Y:S02]  /*4bb0*/  @!UPT UIADD3 URZ, UPT, UPT, URZ, URZ, URZ ;  /* 0x000000fffffff290 */ /* 0x000fe4000fffe0ff */
[----:B------:R-:W-:Y:S02]  /*4bc0*/  @P0 SHF.R.U32.HI R0, RZ, 0x10, R5 ;  /* 0x00000010ff000819 */ /* 0x000fe40000011605 */
[----:B------:R-:W-:Y:S02]  /*4bd0*/  @P0 MOV R2, R4 ;  /* 0x0000000400020202 */ /* 0x000fe40000000f00 */
[----:B------:R-:W-:Y:S01]  /*4be0*/  @P0 R2UR UR4, R0 ;  /* 0x00000000000402ca */ /* 0x000fe200000e0000 */
[----:B------:R-:W-:Y:S01]  /*4bf0*/  VIADD R0, R8, 0xe0 ;  /* 0x000000e008007836 */ /* 0x000fe20000000000 */
[----:B------:R-:W-:Y:S02]  /*4c00*/  @P0 LOP3.LUT R4, R5, 0xffff, RZ, 0xc0, !PT ;  /* 0x0000ffff05040812 */ /* 0x000fe400078ec0ff */
[----:B------:R-:W-:Y:S02]  /*4c10*/  @P0 R2UR UR6, R2 ;  /* 0x00000000020602ca */ /* 0x000fe400000e0000 */
[----:B------:R-:W-:Y:S02]  /*4c20*/  PRMT R0, RZ, 0x654, R0 ;  /* 0x00000654ff007816 */ /* 0x000fe40000000000 */
[----:B------:R-:W-:Y:S02]  /*4c30*/  @P0 R2UR UR5, R4 ;  /* 0x00000000040502ca */ /* 0x000fe400000e0000 */
[----:B------:R1:W-:Y:S03]  /*4c40*/  SYNCS.ARRIVE.TRANS64.RED.A1T0 RZ, [R0+URZ], RZ ;  /* 0x000000ff00ff79a7 */ /* 0x0003e600081004ff */
[----:B------:R-:W-:Y:S04]  /*4c50*/  @UP2 UMOV UR29, UR4 ;  /* 0x00000004001d2c82 */ /* 0x000fe80008000000 */
[----:B------:R-:W-:Y:S04]  /*4c60*/  @UP2 UMOV UR14, UR6 ;  /* 0x00000006000e2c82 */ /* 0x000fe80008000000 */
[----:B------:R-:W-:Y:S01]  /*4c70*/  @UP2 UMOV UR13, UR5 ;  /* 0x00000005000d2c82 */ /* 0x000fe20008000000 */
[----:B------:R-:W-:Y:S05]  /*4c80*/  BRA.U !UP0, `(.L_x_91) ;  /* 0x0000000108c07547 */ /* 0x000fea000b800000 */
[----:B------:R-:W-:Y:S02]  /*4c90*/  UIMAD.WIDE.U32 UR16, UR13, UR51, URZ ;  /* 0x000000330d1072a5 */ /* 0x000fe4000f8e00ff */
[----:B------:R-:W-:Y:S02]  /*4ca0*/  UP2UR UR20, UPR, URZ, 0x4 ;  /* 0x00000004ff147883 */ /* 0x000fe40008000000 */
[----:B------:R-:W-:Y:S02]  /*4cb0*/  UISETP.NE.AND UP2, UPT, UR50, 0x1, UPT ;  /* 0x000000013200788c */ /* 0x000fe4000bf45270 */
[----:B------:R-:W-:Y:S02]  /*4cc0*/  UIMAD.WIDE.U32 UR18, UR14, UR48, URZ ;  /* 0x000000300e1272a5 */ /* 0x000fe4000f8e00ff */
[----:B------:R-:W-:Y:S02]  /*4cd0*/  USEL UR4, UR31, UR54, !UP2 ;  /* 0x000000361f047287 */ /* 0x000fe4000d000000 */
[----:B------:R-:W-:Y:S02]  /*4ce0*/  UISETP.NE.AND UP0, UPT, UR15, 0x1, UPT ;  /* 0x000000010f00788c */ /* 0x000fe4000bf05270 */
[----:B------:R-:W-:Y:S02]  /*4cf0*/  UP2UR UR24, UPR, URZ, 0x2 ;  /* 0x00000002ff187883 */ /* 0x000fe40008000000 */
[----:B------:R-:W-:Y:S02]  /*4d00*/  UISETP.NE.AND UP1, UPT, UR45, 0x1, UPT ;  /* 0x000000012d00788c */ /* 0x000fe4000bf25270 */
[----:B---3--:R-:W-:Y:S02]  /*4d10*/  UIMAD.WIDE.U32 UR8, UR4, UR22, URZ ;  /* 0x00000016040872a5 */ /* 0x008fe4000f8e00ff */
[----:B------:R-:W-:Y:S01]  /*4d20*/  USEL UR7, UR37, UR55, !UP0 ;  /* 0x0000003725077287 */ /* 0x000fe2000c000000 */
[----:B------:R-:W-:Y:S02]  /*4d30*/  UMOV UR5, UR17 ;  /* 0x0000001100057c82 */ /* 0x000fe40008000000 */
[----:B------:R-:W-:Y:S02]  /*4d40*/  USHF.R.U32.HI UR6, URZ, UR57, UR5 ;  /* 0x00000039ff067299 */ /* 0x000fe40008011605 */
[----:B------:R-:W-:Y:S02]  /*4d50*/  UIMAD.WIDE.U32 UR10, UR7, UR22, URZ ;  /* 0x00000016070a72a5 */ /* 0x000fe4000f8e00ff */
[----:B------:R-:W-:Y:S02]  /*4d60*/  USEL UR6, UR13, UR6, !UP2 ;  /* 0x000000060d067287 */ /* 0x000fe4000d000000 */
[----:B------:R-:W-:Y:S01]  /*4d70*/  UISETP.NE.AND UP2, UPT, UR20, URZ, UPT ;  /* 0x000000ff1400728c */ /* 0x000fe2000bf45270 */
[----:B------:R-:W-:Y:S02]  /*4d80*/  UMOV UR5, UR19 ;  /* 0x0000001300057c82 */ /* 0x000fe40008000000 */
[----:B------:R-:W-:Y:S03]  /*4d90*/  USHF.R.U32.HI UR12, URZ, UR49, UR5 ;  /* 0x00000031ff0c7299 */ /* 0x000fe60008011605 */
[----:B------:R-:W-:Y:S02]  /*4da0*/  UMOV UR5, UR9 ;  /* 0x0000000900057c82 */ /* 0x000fe40008000000 */
[----:B------:R-:W-:Y:S03]  /*4db0*/  @UP1 USHF.R.U32.HI UR4, URZ, UR23, UR5 ;  /* 0x00000017ff041299 */ /* 0x000fe60008011605 */
[----:B------:R-:W-:Y:S01]  /*4dc0*/  UMOV UR5, UR11 ;  /* 0x0000000b00057c82 */ /* 0x000fe20008000000 */
[----:B------:R-:W-:Y:S02]  /*4dd0*/  UIMAD UR4, UR45, UR4, URZ ;  /* 0x000000042d0472a4 */ /* 0x000fe4000f8e02ff */
[----:B------:R-:W-:Y:S02]  /*4de0*/  @UP1 USHF.R.U32.HI UR7, URZ, UR23, UR5 ;  /* 0x00000017ff071299 */ /* 0x000fe40008011605 */
[----:B------:R-:W-:Y:S02]  /*4df0*/  USEL UR5, UR14, UR12, !UP0 ;  /* 0x0000000c0e057287 */ /* 0x000fe4000c000000 */
[----:B------:R-:W-:Y:S02]  /*4e00*/  UIMAD.WIDE.U32 UR10, UR6, UR22, URZ ;  /* 0x00000016060a72a5 */ /* 0x000fe4000f8e00ff */
[----:B------:R-:W-:Y:S02]  /*4e10*/  UIMAD UR8, UR45, UR7, URZ ;  /* 0x000000072d0872a4 */ /* 0x000fe4000f8e02ff */
[----:B------:R-:W-:Y:S03]  /*4e20*/  UISETP.GE.AND UP0, UPT, UR6, UR4, UPT ;  /* 0x000000040600728c */ /* 0x000fe6000bf06270 */
[----:B------:R-:W-:Y:S01]  /*4e30*/  UMOV UR4, UR11 ;  /* 0x0000000b00047c82 */ /* 0x000fe20008000000 */
[----:B------:R-:W-:Y:S02]  /*4e40*/  UISETP.GE.OR UP0, UPT, UR5, UR8, UP0 ;  /* 0x000000080500728c */ /* 0x000fe40008706670 */
[----:B------:R-:W-:Y:S02]  /*4e50*/  USHF.R.U32.HI UR4, URZ, UR23, UR4 ;  /* 0x00000017ff047299 */ /* 0x000fe40008011604 */
[----:B------:R-:W-:Y:S02]  /*4e60*/  UIMAD.WIDE.U32 UR8, UR5, UR22, URZ ;  /* 0x00000016050872a5 */ /* 0x000fe4000f8e00ff */
[----:B------:R-:W-:Y:S04]  /*4e70*/  USEL UR10, UR6, UR4, !UP1 ;  /* 0x00000004060a7287 */ /* 0x000fe8000c800000 */
[----:B------:R-:W-:Y:S01]  /*4e80*/  UIADD3 UR11, UPT, UPT, -UR10, URZ, URZ ;  /* 0x000000ff0a0b7290 */ /* 0x000fe2000fffe1ff */
[----:B------:R-:W-:Y:S02]  /*4e90*/  @!UP0 UMOV UR4, UR9 ;  /* 0x0000000900048c82 */ /* 0x000fe40008000000 */
[----:B------:R-:W-:Y:S02]  /*4ea0*/  @!UP0 USHF.R.U32.HI UR4, URZ, UR23, UR4 ;  /* 0x00000017ff048299 */ /* 0x000fe40008011604 */
[----:B------:R-:W-:Y:S02]  /*4eb0*/  UIMAD UR8, UR45, UR11, UR6 ;  /* 0x0000000b2d0872a4 */ /* 0x000fe4000f8e0206 */
[----:B------:R-:W-:Y:S02]  /*4ec0*/  @!UP0 USEL UR4, UR5, UR4, !UP1 ;  /* 0x0000000405048287 */ /* 0x000fe4000c800000 */
[----:B------:R-:W-:Y:S02]  /*4ed0*/  UISETP.NE.AND UP1, UPT, UR24, URZ, UPT ;  /* 0x000000ff1800728c */ /* 0x000fe4000bf25270 */
[----:B------:R-:W-:Y:S02]  /*4ee0*/  @!UP0 UIMAD UR7, UR7, UR8, UR4 ;  /* 0x00000008070782a4 */ /* 0x000fe4000f8e0204 */
[----:B------:R-:W-:Y:S02]  /*4ef0*/  @!UP0 UIADD3 UR9, UPT, UPT, UR10, -UR4, URZ ;  /* 0x800000040a098290 */ /* 0x000fe4000fffe0ff */
[----:B------:R-:W-:Y:S02]  /*4f00*/  UIADD3 UR8, UPT, UPT, -UR6, URZ, URZ ;  /* 0x000000ff06087290 */ /* 0x000fe4000fffe1ff */
[----:B------:R-:W-:Y:S02]  /*4f10*/  UIADD3 UR4, UPT, UPT, -UR5, URZ, URZ ;  /* 0x000000ff05047290 */ /* 0x000fe4000fffe1ff */
[----:B------:R-:W-:Y:S03]  /*4f20*/  @!UP0 UIMAD UR6, UR9, UR45, UR5 ;  /* 0x0000002d090682a4 */ /* 0x000fe6000f8e0205 */
[----:B------:R-:W-:Y:S01]  /*4f30*/  @!UP0 UMOV UR5, UR7 ;  /* 0x0000000700058c82 */ /* 0x000fe20008000000 */
[----:B------:R-:W-:Y:S02]  /*4f40*/  UIMAD UR7, UR15, UR4, UR14 ;  /* 0x000000040f0772a4 */ /* 0x000fe4000f8e020e */
[----:B------:R-:W-:Y:S02]  /*4f50*/  UIMAD UR4, UR50, UR8, UR13 ;  /* 0x00000008320472a4 */ /* 0x000fe4000f8e020d */
[----:B------:R-:W-:Y:S02]  /*4f60*/  UIMAD UR14, UR5, UR15, UR7 ;  /* 0x0000000f050e72a4 */ /* 0x000fe4000f8e0207 */
[----:B------:R-:W-:Y:S11]  /*4f70*/  UIMAD UR13, UR6, UR50, UR4 ;  /* 0x00000032060d72a4 */ /* 0x000ff6000f8e0204 */
[----:B------:R-:W-:Y:S01]  /*4f80*/  @!UPT UIADD3 URZ, UPT, UPT, URZ, URZ, URZ ;  /* 0x000000fffffff290 */ /* 0x000fe2000fffe0ff */
.L_x_91:
[----:B------:R-:W2:Y:S01]  /*4f90*/  @!UP4 LDCU.128 UR8, c[0x0][0xb10] ;  /* 0x00016200ff08c7ac */ /* 0x000ea20008000c00 */
[----:B------:R-:W-:Y:S02]  /*4fa0*/  ISETP.NE.U32.AND P0, PT, RZ, UR38, PT ;  /* 0x00000026ff007c0c */ /* 0x000fe4000bf05070 */
[----:B------:R-:W-:Y:S02]  /*4fb0*/  SHF.L.U32 R4, R11, 0x1f, RZ ;  /* 0x0000001f0b047819 */ /* 0x000fe400000006ff */
[----:B------:R-:W-:Y:S01]  /*4fc0*/  ISETP.NE.AND.EX P0, PT, RZ, UR39, PT, P0 ;  /* 0x00000027ff007c0c */ /* 0x000fe2000bf05300 */
[----:B------:R-:W4:Y:S01]  /*4fd0*/  @!UP4 LDCU UR5, c[0x0][0xb0c] ;  /* 0x00016180ff05c7ac */ /* 0x000f220008000800 */
[----:B------:R-:W-:Y:S02]  /*4fe0*/  USHF.L.U32 UR42, UR30, 0x8, URZ ;  /* 0x000000081e2a7899 */ /* 0x000fe400080006ff */
[----:B------:R-:W-:Y:S02]  /*4ff0*/  USHF.L.U32 UR43, UR26, 0x6, URZ ;  /* 0x000000061a2b7899 */ /* 0x000fe400080006ff */
[----:B--2---:R-:W-:Y:S07]  /*5000*/  UIMAD.WIDE.U32 UR6, UR14, UR8, URZ ;  /* 0x000000080e0672a5 */ /* 0x004fee000f8e00ff */
[----:B------:R-:W-:Y:S01]  /*5010*/  @!UP4 UMOV UR4, UR7 ;  /* 0x000000070004cc82 */ /* 0x000fe20008000000 */
[----:B----4-:R-:W-:Y:S02]  /*5020*/  @!UP4 UISETP.NE.AND UP0, UPT, UR5, 0x1, UPT ;  /* 0x000000010500c88c */ /* 0x010fe4000bf05270 */
[----:B------:R-:W-:Y:S02]  /*5030*/  @!UP4 USHF.R.U32.HI UR4, URZ, UR9, UR4 ;  /* 0x00000009ff04c299 */ /* 0x000fe40008011604 */
[----:B------:R-:W-:Y:S02]  /*5040*/  UIMAD.WIDE.U32 UR6, UR13, UR11, URZ ;  /* 0x0000000b0d0672a5 */ /* 0x000fe4000f8e00ff */
[----:B------:R-:W-:Y:S02]  /*5050*/  @!UP4 USEL UR8, UR14, UR4, !UP0 ;  /* 0x000000040e08c287 */ /* 0x000fe4000c000000 */
[----:B------:R-:W-:Y:S03]  /*5060*/  @!UP4 UISETP.NE.AND UP0, UPT, UR10, 0x1, UPT ;  /* 0x000000010a00c88c */ /* 0x000fe6000bf05270 */
[----:B------:R-:W-:Y:S02]  /*5070*/  @!UP4 UMOV UR6, UR7 ;  /* 0x000000070006cc82 */ /* 0x000fe40008000000 */
[----:B------:R-:W2:Y:S02]  /*5080*/  @!UP4 LDCU UR4, c[0x0][0xb20] ;  /* 0x00016400ff04c7ac */ /* 0x000ea40008000800 */
[----:B--2---:R-:W-:Y:S04]  /*5090*/  @!UP4 USHF.R.U32.HI UR6, URZ, UR4, UR6 ;  /* 0x00000004ff06c299 */ /* 0x004fe80008011606 */
[----:B------:R-:W-:Y:S04]  /*50a0*/  @!UP4 USEL UR6, UR13, UR6, !UP0 ;  /* 0x000000060d06c287 */ /* 0x000fe8000c000000 */
[----:B------:R-:W-:Y:S02]  /*50b0*/  @!UP4 UIADD3 UR4, UPT, UPT, -UR8, UR6, URZ ;  /* 0x000000060804c290 */ /* 0x000fe4000fffe1ff */
[----:B------:R-:W-:Y:S02]  /*50c0*/  @!UP4 UIADD3 UR6, UPT, UPT, UR8, -UR6, URZ ;  /* 0x800000060806c290 */ /* 0x000fe4000fffe0ff */
[----:B------:R-:W-:Y:S02]  /*50d0*/  @!UP4 UIMAD UR14, UR4, UR5, UR14 ;  /* 0x00000005040ec2a4 */ /* 0x000fe4000f8e020e */
[----:B------:R-:W-:Y:S01]  /*50e0*/  @!UP4 UIMAD UR13, UR6, UR10, UR13 ;  /* 0x0000000a060dc2a4 */ /* 0x000fe2000f8e020d */
[----:B------:R-:W-:Y:S11]  /*50f0*/  BRA.U UP3, `(.L_x_92) ;  /* 0x0000000103107547 */ /* 0x000ff6000b800000 */
[----:B-1----:R-:W-:Y:S04]  /*5100*/  MOV R0, UR56 ;  /* 0x0000003800007c02 */ /* 0x002fe80008000f00 */
[----:B------:R-:W-:Y:S04]  /*5110*/  SHF.L.U32 R5, R0, 0x1f, RZ ;  /* 0x0000001f00057819 */ /* 0x000fe800000006ff */
[----:B------:R-:W1:Y:S02]  /*5120*/  SYNCS.PHASECHK.TRANS64.TRYWAIT P1, [UR21+0xc8], R5 ;  /* 0x0000c805ff0075a7 */ /* 0x000e640008021115 */
[----:B-1----:R-:W-:Y:S05]  /*5130*/  @!P1 BRA `(.L_x_93) ;  /* 0x0000005800909947 */ /* 0x002fea0003800000 */
.L_x_92:
[----:B------:R-:W-:Y:S05]  /*5140*/  BRA.U !UP5, `(.L_x_94) ;  /* 0x000000010d387547 */ /* 0x000fea000b800000 */
[----:B------:R-:W-:Y:S01]  /*5150*/  UPLOP3.LUT UP1, UPT, UPT, UPT, UP6, 0x80, 0x8 ;  /* 0x000000000008789c */ /* 0x000fe20003f2f060 */
[----:B-1----:R-:W-:Y:S01]  /*5160*/  HFMA2 R0, -RZ, RZ, 0, 5.9604644775390625e-08 ;  /* 0x00000001ff007431 */ /* 0x002fe200000001ff */
[----:B------:R-:W1:Y:S01]  /*5170*/  LDCU.64 UR8, c[0x0][0x358] ;  /* 0x00006b00ff0877ac */ /* 0x000e620008000a00 */
[----:B------:R-:W-:Y:S03]  /*5180*/  IMAD.MOV.U32 R80, RZ, RZ, 0x1 ;  /* 0x00000001ff507424 */ /* 0x000fe600078e00ff */
[----:B------:R-:W-:Y:S05]  /*5190*/  PLOP3.LUT P1, PT, PT, PT, UP1, 0x80, 0x8 ;  /* 0x000000000008781c */ /* 0x000fea0003f2f018 */
[----:B------:R-:W2:Y:S01]  /*51a0*/  @UP1 LDCU.64 UR4, c[0x0][0x888] ;  /* 0x00011100ff0417ac */ /* 0x000ea20008000a00 */
[----:B------:R-:W-:Y:S07]  /*51b0*/  @UP1 UIMAD UR6, UR36, UR38, URZ ;  /* 0x00000026240612a4 */ /* 0x000fee000f8e02ff */
[----:B------:R-:W-:Y:S01]  /*51c0*/  @!P1 PRMT R80, R0, 0x7610, R80 ;  /* 0x0000761000509816 */ /* 0x000fe20000000050 */
[----:B--2---:R-:W-:Y:S06]  /*51d0*/  @UP1 UIMAD.WIDE UR4, UR6, 0x4, UR4 ;  /* 0x00000004060418a5 */ /* 0x004fec000f8e0204 */
[----:B------:R-:W-:Y:S01]  /*51e0*/  IMAD.U32 R6, RZ, RZ, UR4 ;  /* 0x00000004ff067e24 */ /* 0x000fe2000f8e00ff */
[----:B------:R-:W-:Y:S04]  /*51f0*/  MOV R7, UR5 ;  /* 0x0000000500077c02 */ /* 0x000fe80008000f00 */
[----:B------:R-:W2:Y:S01]  /*5200*/  @!UP1 LDCU UR4, c[0x0][0x880] ;  /* 0x00011000ff0497ac */ /* 0x000ea20008000800 */
[----:B-1---5:R4:W5:Y:S02]  /*5210*/  @P1 LDG.E R41, desc[UR8][R6.64] ;  /* 0x0000000806291981 */ /* 0x022964000c1e1900 */
[----:B--2-4-:R-:W-:Y:S07]  /*5220*/  @!P1 IMAD.U32 R41, RZ, RZ, UR4 ;  /* 0x00000004ff299e24 */ /* 0x014fee000f8e00ff */
.L_x_94:
[----:B-----5:R-:W-:Y:S01]  /*5230*/  @!P0 FSETP.EQ.AND P2, PT, R41, RZ, PT ;  /* 0x000000ff2900820b */ /* 0x020fe20003f42000 */
[----:B------:R-:W-:Y:S01]  /*5240*/  @!UPT UIADD3 URZ, UPT, UPT, URZ, URZ, URZ ;  /* 0x000000fffffff290 */ /* 0x000fe2000fffe0ff */
[----:B------:R-:W-:Y:S11]  /*5250*/  @!P0 BRA `(.L_x_95) ;  /* 0x0000000000148947 */ /* 0x000ff60003800000 */
[----:B------:R-:W-:Y:S02]  /*5260*/  LOP3.LUT P0, RZ, R80, 0xff, RZ, 0xc0, !PT ;  /* 0x000000ff50ff7812 */ /* 0x000fe4000780c0ff */
[----:B------:R-:W-:Y:S04]  /*5270*/  PLOP3.LUT P2, PT, PT, PT, UP1, 0x80, 0x8 ;  /* 0x000000000008781c */ /* 0x000fe80003f4f018 */
[----:B------:R-:W-:Y:S07]  /*5280*/  PLOP3.LUT P2, PT, P2, PT, PT, 0x8, 0x80 ;  /* 0x000000000080781c */ /* 0x000fee000174e170 */
[----:B------:R-:W-:Y:S11]  /*5290*/  @P0 FSETP.EQ.AND P2, PT, R41, RZ, PT ;  /* 0x000000ff2900020b */ /* 0x000ff60003f42000 */
[----:B------:R-:W-:Y:S02]  /*52a0*/  @!UPT UIADD3 URZ, UPT, UPT, URZ, URZ, URZ ;  /* 0x000000fffffff290 */ /* 0x000fe4000fffe0ff */
.L_x_95:
[----:B------:R-:W2:Y:S01]  /*52b0*/  SYNCS.PHASECHK.TRANS64.TRYWAIT P0, [UR21+0xa0], R4 ;  /* 0x0000a004ff0075a7 */ /* 0x000ea20008001115 */
[----:B------:R-:W-:Y:S04]  /*52c0*/  ELECT P1, URZ, PT ;  /* 0x0000000000ff782f */ /* 0x000fe80003820000 */
[----:B------:R-:W-:Y:S01]  /*52d0*/  PLOP3.LUT P1, PT, P2, P1, PT, 0xf2, 0x2f ;  /* 0x00000000002f781c */ /* 0x000fe20001723e72 */
[----:B------:R-:W-:Y:S01]  /*52e0*/  @!UPT UIADD3 URZ, UPT, UPT, URZ, URZ, URZ ;  /* 0x000000fffffff290 */ /* 0x000fe2000fffe0ff */
[----:B--2---:R-:W-:Y:S11]  /*52f0*/  @!P0 BRA `(.L_x_96) ;  /* 0x0000005800388947 */ /* 0x004ff60003800000 */
.L_x_194:
[----:B------:R-:W-:Y:S01]  /*5300*/  @!P1 IADD3 R2, P0, PT, R12, 0x580, RZ ;  /* 0x000005800c029810 */ /* 0x000fe20007f1e0ff */
[----:B------:R-:W-:Y:S01]  /*5310*/  VOTEU.ALL UP0, P1 ;  /* 0x0000000000ff7886 */ /* 0x000fe20000800000 */
[----:B------:R-:W-:Y:S01]  /*5320*/  UMOV UR6, 0x0 ;  /* 0x0000000000067882 */ /* 0x000fe20000000000 */
[----:B------:R-:W-:Y:S01]  /*5330*/  UMOV UR7, 0x10000000 ;  /* 0x1000000000077882 */ /* 0x000fe20000000000 */
[----:B------:R-:W-:Y:S01]  /*5340*/  @!P1 R2UR UR5, R2 ;  /* 0x00000000020592ca */ /* 0x000fe200000e0000 */
[----:B-1----:R-:W-:Y:S01]  /*5350*/  @!P1 IMAD.X R0, RZ, RZ, R13, P0 ;  /* 0x000000ffff009224 */ /* 0x002fe200000e060d */
[----:B------:R-:W-:Y:S02]  /*5360*/  @!UP0 UIADD3 UR40, UPT, UPT, UR21, 0x200, URZ ;  /* 0x0000020015288890 */ /* 0x000fe4000fffe0ff */
[----:B------:R-:W-:Y:S02]  /*5370*/  @!UP0 UIADD3 UR10, UPT, UPT, UR42, 0x80, URZ ;  /* 0x000000802a0a8890 */ /* 0x000fe4000fffe0ff */
[----:B------:R-:W-:Y:S01]  /*5380*/  @!P1 R2UR UR4, R0 ;  /* 0x00000000000492ca */ /* 0x000fe200000e0000 */
[----:B------:R-:W-:Y:S01]  /*5390*/  @!UP0 UIADD3 UR8, UPT, UPT, UR21, 0x1200, URZ ;  /* 0x0000120015088890 */ /* 0x000fe2000fffe0ff */
[----:B------:R-:W-:Y:S01]  /*53a0*/  @!P1 IMAD.MOV.U32 R0, RZ, RZ, 0x2000 ;  /* 0x00002000ff009424 */ /* 0x000fe200078e00ff */
[----:B------:R-:W-:Y:S01]  /*53b0*/  VOTEU.ALL UP0, P1 ;  /* 0x0000000000ff7886 */ /* 0x000fe20000800000 */
[----:B------:R-:W-:Y:S01]  /*53c0*/  UMOV UR44, UR36 ;  /* 0x00000024002c7c82 */ /* 0x000fe20008000000 */
[----:B------:R-:W-:Y:S01]  /*53d0*/  UMOV UR9, UR41 ;  /* 0x0000002900097c82 */ /* 0x000fe20008000000 */
[----:B------:R-:W-:Y:S01]  /*53e0*/  UMOV UR11, UR43 ;  /* 0x0000002b000b7c82 */ /* 0x000fe20008000000 */
[----:B------:R-:W-:Y:S01]  /*53f0*/  IMAD.U32 R6, RZ, RZ, UR5 ;  /* 0x00000005ff067e24 */ /* 0x000fe2000f8e00ff */
[----:B------:R-:W-:Y:S05]  /*5400*/  UMOV UR12, UR36 ;  /* 0x00000024000c7c82 */ /* 0x000fea0008000000 */
[----:B------:R-:W-:Y:S01]  /*5410*/  IMAD.U32 R7, RZ, RZ, UR4 ;  /* 0x00000004ff077e24 */ /* 0x000fe2000f8e00ff */
[----:B------:R-:W-:Y:S04]  /*5420*/  @!P1 R2UR UR4, R6 ;  /* 0x00000000060492ca */ /* 0x000fe800000e0000 */
[----:B------:R-:W-:Y:S11]  /*5430*/  @!P1 R2UR UR5, R7 ;  /* 0x00000000070592ca */ /* 0x000ff600000e0000 */
[----:B------:R-:W-:Y:S02]  /*5440*/  @!UPT UIADD3 URZ, UPT, UPT, URZ, URZ, URZ ;  /* 0x000000fffffff290 */ /* 0x000fe4000fffe0ff */
[----:B------:R1:W-:Y:S01]  /*5450*/  @!UP0 UTMALDG.3D [UR40], [UR4], desc[UR6] ;  /* 0x00000628040085b4 */ /* 0x0003e20008011000 */
[----:B------:R-:W-:Y:S05]  /*5460*/  VOTEU.ALL UP0, P1 ;  /* 0x0000000000ff7886 */ /* 0x000fea0000800000 */
[----:B------:R1:W-:Y:S01]  /*5470*/  @!UP0 UTMALDG.3D [UR8], [UR4], desc[UR6] ;  /* 0x00000608040085b4 */ /* 0x0003e20008011000 */
[----:B------:R1:W-:Y:S01]  /*5480*/  @!P1 SYNCS.ARRIVE.TRANS64.RED.A0TR RZ, [UR21+0x80], R0 ;  /* 0x00008000ffff99a7 */ /* 0x0003e20008300415 */
[----:B------:R-:W-:Y:S01]  /*5490*/  SYNCS.ARRIVE.TRANS64.RED.A1T0 RZ, [UR53], RZ ;  /* 0x000000ffffff79a7 */ /* 0x000fe20008100435 */
[----:B------:R-:W2:Y:S02]  /*54a0*/  SYNCS.PHASECHK.TRANS64.TRYWAIT P0, [UR21+0xa8], R4 ;  /* 0x0000a804ff0075a7 */ /* 0x000ea40008001115 */
[----:B-12---:R-:W-:Y:S05]  /*54b0*/  @!P0 BRA `(.L_x_97) ;  /* 0x0000005400e08947 */ /* 0x006fea0003800000 */
.L_x_196:
[----:B------:R-:W-:Y:S01]  /*54c0*/  @!P1 IADD3 R2, P0, PT, R12, 0x580, RZ ;  /* 0x000005800c029810 */ /* 0x000fe20007f1e0ff */
[----:B------:R-:W-:Y:S01]  /*54d0*/  VOTEU.ALL UP0, P1 ;  /* 0x0000000000ff7886 */ /* 0x000fe20000800000 */
[----:B------:R-:W-:Y:S01]  /*54e0*/  UMOV UR6, 0x0 ;  /* 0x0000000000067882 */ /* 0x000fe20000000000 */
[----:B------:R-:W-:Y:S01]  /*54f0*/  UMOV UR7, 0x10000000 ;  /* 0x1000000000077882 */ /* 0x000fe20000000000 */
[----:B------:R-:W-:Y:S01]  /*5500*/  @!P1 R2UR UR5, R2 ;  /* 0x00000000020592ca */ /* 0x000fe200000e0000 */
[----:B------:R-:W-:Y:S01]  /*5510*/  @!P1 IMAD.X R0, RZ, RZ, R13, P0 ;  /* 0x000000ffff009224 */ /* 0x000fe200000e060d */
[----:B------:R-:W-:Y:S02]  /*5520*/  @!UP0 UIADD3 UR34, UPT, UPT, UR42, 0x20, URZ ;  /* 0x000000202a228890 */ /* 0x000fe4000fffe0ff */
[----:B------:R-:W-:Y:S02]  /*5530*/  @!UP0 UIADD3 UR32, UPT, UPT, UR21, 0x2200, URZ ;  /* 0x0000220015208890 */ /* 0x000fe4000fffe0ff */
[----:B------:R-:W-:Y:S01]  /*5540*/  @!P1 R2UR UR4, R0 ;  /* 0x00000000000492ca */ /* 0x000fe200000e0000 */
[----:B------:R-:W-:Y:S01]  /*5550*/  @!UP0 UIADD3 UR10, UPT, UPT, UR42, 0xa0, URZ ;  /* 0x000000a02a0a8890 */ /* 0x000fe2000fffe0ff */
[----:B------:R-:W-:Y:S01]  /*5560*/  @!P1 IMAD.MOV.U32 R0, RZ, RZ, 0x2000 ;  /* 0x00002000ff009424 */ /* 0x000fe200078e00ff */
[----:B------:R-:W-:Y:S01]  /*5570*/  @!UP0 UIADD3 UR8, UPT, UPT, UR21, 0x3200, URZ ;  /* 0x0000320015088890 */ /* 0x000fe2000fffe0ff */
[----:B------:R-:W-:Y:S01]  /*5580*/  VOTEU.ALL UP0, P1 ;  /* 0x0000000000ff7886 */ /* 0x000fe20000800000 */
[----:B------:R-:W-:Y:S02]  /*5590*/  UMOV UR35, UR43 ;  /* 0x0000002b00237c82 */ /* 0x000fe40008000000 */
[----:B------:R-:W-:Y:S01]  /*55a0*/  IMAD.U32 R6, RZ, RZ, UR5 ;  /* 0x00000005ff067e24 */ /* 0x000fe2000f8e00ff */
[----:B------:R-:W-:Y:S01]  /*55b0*/  UMOV UR9, UR33 ;  /* 0x0000002100097c82 */ /* 0x000fe20008000000 */
[----:B------:R-:W-:Y:S01]  /*55c0*/  UMOV UR11, UR43 ;  /* 0x0000002b000b7c82 */ /* 0x000fe20008000000 */
[----:B------:R-:W-:Y:S03]  /*55d0*/  UMOV UR12, UR36 ;  /* 0x00000024000c7c82 */ /* 0x000fe60008000000 */
        /* <DEDUP_REMOVED lines=9> */
[----:B------:R-:W4:Y:S02]  /*5670*/  SYNCS.PHASECHK.TRANS64.TRYWAIT P0, [UR21+0xb0], R4 ;  /* 0x0000b004ff0075a7 */ /* 0x000f240008001115 */
[----:B--2-4-:R-:W-:Y:S05]  /*5680*/  @!P0 BRA `(.L_x_98) ;  /* 0x0000005400848947 */ /* 0x014fea0003800000 */
.L_x_198:
[----:B------:R-:W-:Y:S01]  /*5690*/  @!P1 IADD3 R2, P0, PT, R12, 0x580, RZ ;  /* 0x000005800c029810 */ /* 0x000fe20007f1e0ff */
[----:B------:R-:W-:Y:S01]  /*56a0*/  VOTEU.ALL UP0, P1 ;  /* 0x0000000000ff7886 */ /* 0x000fe20000800000 */
[----:B------:R-:W-:Y:S01]  /*56b0*/  UMOV UR6, 0x0 ;  /* 0x0000000000067882 */ /* 0x000fe20000000000 */
[----:B------:R-:W-:Y:S01]  /*56c0*/  UMOV UR7, 0x10000000 ;  /* 0x1000000000077882 */ /* 0x000fe20000000000 */
[----:B------:R-:W-:Y:S01]  /*56d0*/  @!P1 R2UR UR5, R2 ;  /* 0x00000000020592ca */ /* 0x000fe200000e0000 */
[----:B------:R-:W-:Y:S01]  /*56e0*/  @!P1 IMAD.X R0, RZ, RZ, R13, P0 ;  /* 0x000000ffff009224 */ /* 0x000fe200000e060d */
[----:B------:R-:W-:Y:S01]  /*56f0*/  @!UP0 UIADD3 UR26, UPT, UPT, UR42, 0x40, URZ ;  /* 0x000000402a1a8890 */ /* 0x000fe2000fffe0ff */
[----:B------:R-:W-:Y:S01]  /*5700*/  VIADD R10, R10, 0x1 ;  /* 0x000000010a0a7836 */ /* 0x000fe20000000000 */
        /* <DEDUP_REMOVED lines=10> */
[----:B------:R-:W-:Y:S01]  /*57b0*/  UMOV UR11, UR43 ;  /* 0x0000002b000b7c82 */ /* 0x000fe20008000000 */
[----:B------:R-:W-:Y:S02]  /*57c0*/  UMOV UR12, UR36 ;  /* 0x00000024000c7c82 */ /* 0x000fe40008000000 */
        /* <DEDUP_REMOVED lines=11> */
.L_x_200:
[----:B------:R-:W-:Y:S01]  /*5880*/  UPLOP3.LUT UP3, UPT, UPT, UPT, UPT, 0x80, 0x8 ;  /* 0x000000000008789c */ /* 0x000fe20003f6f070 */
[----:B------:R-:W-:Y:S01]  /*5890*/  @!P1 IADD3 R2, P0, PT, R12, 0x580, RZ ;  /* 0x000005800c029810 */ /* 0x000fe20007f1e0ff */
[----:B------:R-:W-:Y:S01]  /*58a0*/  UMOV UR6, 0x0 ;  /* 0x0000000000067882 */ /* 0x000fe20000000000 */
[----:B------:R-:W-:Y:S01]  /*58b0*/  UMOV UR7, 0x10000000 ;  /* 0x1000000000077882 */ /* 0x000fe20000000000 */
[----:B------:R-:W-:Y:S01]  /*58c0*/  VOTEU.ALL UP0, P1 ;  /* 0x0000000000ff7886 */ /* 0x000fe20000800000 */
[----:B------:R-:W-:Y:S01]  /*58d0*/  @!P1 R2UR UR5, R2 ;  /* 0x00000000020592ca */ /* 0x000fe200000e0000 */
[----:B------:R-:W-:Y:S01]  /*58e0*/  @!P1 IMAD.X R0, RZ, RZ, R13, P0 ;  /* 0x000000ffff009224 */ /* 0x000fe200000e060d */
[----:B------:R-:W-:Y:S01]  /*58f0*/  UMOV UR19, UR43 ;  /* 0x0000002b00137c82 */ /* 0x000fe20008000000 */
[----:B------:R-:W-:Y:S01]  /*5900*/  UMOV UR20, UR36 ;  /* 0x0000002400147c82 */ /* 0x000fe20008000000 */
[----:B------:R-:W-:Y:S01]  /*5910*/  @!UP0 UIADD3 UR18, UPT, UPT, UR42, 0x60, URZ ;  /* 0x000000602a128890 */ /* 0x000fe2000fffe0ff */
[----:B------:R-:W-:Y:S01]  /*5920*/  R2UR UR26, R82 ;  /* 0x00000000521a72ca */ /* 0x000fe200000e0000 */
[----:B------:R-:W-:Y:S01]  /*5930*/  @!UP0 UIADD3 UR16, UPT, UPT, UR21, 0x6200, URZ ;  /* 0x0000620015108890 */ /* 0x000fe2000fffe0ff */
[----:B------:R-:W-:Y:S01]  /*5940*/  @!P1 R2UR UR4, R0 ;  /* 0x00000000000492ca */ /* 0x000fe200000e0000 */
[----:B------:R-:W-:Y:S01]  /*5950*/  @!UP0 UIADD3 UR17, UPT, UPT, UR21, 0x98, URZ ;  /* 0x0000009815118890 */ /* 0x000fe2000fffe0ff */
[----:B------:R-:W-:Y:S01]  /*5960*/  R2UR UR24, R83 ;  /* 0x00000000531872ca */ /* 0x000fe200000e0000 */
[----:B------:R-:W-:Y:S01]  /*5970*/  @!UP0 UIADD3 UR10, UPT, UPT, UR42, 0xe0, URZ ;  /* 0x000000e02a0a8890 */ /* 0x000fe2000fffe0ff */
[----:B------:R-:W-:Y:S01]  /*5980*/  ISETP.NE.AND P0, PT, R10, 0x2, PT ;  /* 0x000000020a00780c */ /* 0x000fe20003f05270 */
[----:B------:R-:W-:Y:S01]  /*5990*/  @!UP0 UIADD3 UR8, UPT, UPT, UR21, 0x7200, URZ ;  /* 0x0000720015088890 */ /* 0x000fe2000fffe0ff */
[----:B-1----:R-:W-:Y:S01]  /*59a0*/  IMAD.U32 R4, RZ, RZ, UR5 ;  /* 0x00000005ff047e24 */ /* 0x002fe2000f8e00ff */
[----:B------:R-:W-:Y:S01]  /*59b0*/  VOTEU.ALL UP0, P1 ;  /* 0x0000000000ff7886 */ /* 0x000fe20000800000 */
[----:B------:R-:W-:Y:S01]  /*59c0*/  UMOV UR11, UR43 ;  /* 0x0000002b000b7c82 */ /* 0x000fe20008000000 */
[----:B------:R-:W-:Y:S01]  /*59d0*/  UMOV UR12, UR36 ;  /* 0x00000024000c7c82 */ /* 0x000fe20008000000 */
[----:B------:R-:W-:Y:S01]  /*59e0*/  UMOV UR9, UR17 ;  /* 0x0000001100097c82 */ /* 0x000fe20008000000 */
[----:B------:R-:W-:Y:S01]  /*59f0*/  SEL R0, RZ, 0x1, P0 ;  /* 0x00000001ff007807 */ /* 0x000fe20000000000 */
[----:B------:R-:W-:Y:S01]  /*5a00*/  UIADD3 UR30, UPT, UPT, UR13, UR26, URZ ;  /* 0x0000001a0d1e7290 */ /* 0x000fe2000fffe0ff */
[----:B------:R-:W-:Y:S01]  /*5a10*/  IMAD.U32 R5, RZ, RZ, UR4 ;  /* 0x00000004ff057e24 */ /* 0x000fe2000f8e00ff */
[----:B------:R-:W-:Y:S01]  /*5a20*/  @!P1 R2UR UR4, R4 ;  /* 0x00000000040492ca */ /* 0x000fe200000e0000 */
[----:B------:R-:W-:Y:S01]  /*5a30*/  UIADD3 UR26, UPT, UPT, UR14, UR24, URZ ;  /* 0x000000180e1a7290 */ /* 0x000fe2000fffe0ff */
[----:B------:R-:W-:Y:S01]  /*5a40*/  LOP3.LUT R9, R9, R0, RZ, 0x3c, !PT ;  /* 0x0000000009097212 */ /* 0x000fe200078e3cff */
[----:B------:R-:W-:Y:S01]  /*5a50*/  UMOV UR36, UR29 ;  /* 0x0000001d00247c82 */ /* 0x000fe20008000000 */
[----:B------:R-:W-:Y:S02]  /*5a60*/  @!P1 R2UR UR5, R5 ;  /* 0x00000000050592ca */ /* 0x000fe400000e0000 */
[----:B------:R-:W-:Y:S02]  /*5a70*/  LOP3.LUT R11, R11, 0x1, RZ, 0x3c, !PT ;  /* 0x000000010b0b7812 */ /* 0x000fe400078e3cff */
[----:B------:R-:W-:Y:S09]  /*5a80*/  SEL R10, R10, RZ, P0 ;  /* 0x000000ff0a0a7207 */ /* 0x000ff20000000000 */
[----:B------:R1:W-:Y:S01]  /*5a90*/  @!UP0 UTMALDG.3D [UR16], [UR4], desc[UR6] ;  /* 0x00000610040085b4 */ /* 0x0003e20008011000 */
[----:B------:R-:W-:Y:S05]  /*5aa0*/  VOTEU.ALL UP0, P1 ;  /* 0x0000000000ff7886 */ /* 0x000fea0000800000 */
[----:B------:R1:W-:Y:S01]  /*5ab0*/  @!UP0 UTMALDG.3D [UR8], [UR4], desc[UR6] ;  /* 0x00000608040085b4 */ /* 0x0003e20008011000 */
[----:B------:R1:W-:Y:S01]  /*5ac0*/  @!P1 SYNCS.ARRIVE.TRANS64.RED.A0TR RZ, [UR21+0x98], R3 ;  /* 0x00009803ffff99a7 */ /* 0x0003e20008300415 */
[----:B------:R-:W-:Y:S01]  /*5ad0*/  SYNCS.ARRIVE.TRANS64.RED.A1T0 RZ, [UR46], RZ ;  /* 0x000000ffffff79a7 */ /* 0x000fe2000810042e */
[----:B------:R-:W-:Y:S05]  /*5ae0*/  BRA.U UP2, `(.L_x_100) ;  /* 0xffffffed02ec7547 */ /* 0x000fea000b83ffff */
[----:B-1----:R-:W-:-:S04]  /*5af0*/  SHF.L.U32 R3, R11, 0x1f, RZ ;  /* 0x0000001f0b037819 */ /* 0x002fc800000006ff */
[----:B------:R-:W1:Y:S02]  /*5b00*/  SYNCS.PHASECHK.TRANS64.TRYWAIT P0, [UR21+0xa0], R3 ;  /* 0x0000a003ff0075a7 */ /* 0x000e640008001115 */
[----:B-1----:R-:W-:Y:S05]  /*5b10*/  @!P0 BRA `(.L_x_101) ;  /* 0x0000005000908947 */ /* 0x002fea0003800000 */
.L_x_202:
[----:B------:R-:W2:Y:S02]  /*5b20*/  SYNCS.PHASECHK.TRANS64.TRYWAIT P0, [UR21+0xa8], R3 ;  /* 0x0000a803ff0075a7 */ /* 0x000ea40008001115 */
[----:B--2---:R-:W-:Y:S05]  /*5b30*/  @!P0 BRA `(.L_x_102) ;  /* 0x0000005000a08947 */ /* 0x004fea0003800000 */
.L_x_204:
[----:B------:R-:W2:Y:S02]  /*5b40*/  SYNCS.PHASECHK.TRANS64.TRYWAIT P0, [UR21+0xb0], R3 ;  /* 0x0000b003ff0075a7 */ /* 0x000ea40008001115 */
[----:B--2---:R-:W-:Y:S05]  /*5b50*/  @!P0 BRA `(.L_x_103) ;  /* 0x0000005000b08947 */ /* 0x004fea0003800000 */
.L_x_206:
[----:B-1----:R-:W-:-:S07]  /*5b60*/  MOV R0, UR21 ;  /* 0x0000001500007c02 */ /* 0x002fce0008000f00 */
.L_x_104:
[----:B-1----:R-:W-:-:S04]  /*5b70*/  SHF.L.U32 R3, R11, 0x1f, RZ ;  /* 0x0000001f0b037819 */ /* 0x002fc800000006ff */
[----:B------:R1:W2:Y:S03]  /*5b80*/  SYNCS.PHASECHK.TRANS64.TRYWAIT P0, [R0+URZ+0xb8], R3 ;  /* 0x0000b803000075a7 */ /* 0x0002a600080011ff */
[----:B--2---:R-:W-:Y:S05]  /*5b90*/  @!P0 NANOSLEEP.SYNCS 0x989680 ;  /* 0x009896800000895d */ /* 0x004fea0003900000 */
[----:B------:R-:W2:Y:S02]  /*5ba0*/  @!P0 SYNCS.PHASECHK.TRANS64 P0, [R0+URZ+0xb8], R3 ;  /* 0x0000b803000085a7 */ /* 0x000ea400080010ff */
[----:B--23--:R-:W-:Y:S05]  /*5bb0*/  @P0 EXIT ;  /* 0x000000000000094d */ /* 0x00cfea0003800000 */
[----:B------:R-:W-:Y:S05]  /*5bc0*/  BRA `(.L_x_104) ;  /* 0xfffffffc00e87947 */ /* 0x000fea000383ffff */
.L_x_89:
[----:B------:R-:W-:-:S06]  /*5bd0*/  UISETP.GE.AND UP0, UPT, UR20, 0x4, UPT ;  /* 0x000000041400788c */ /* 0x000fcc000bf06270 */
[----:B------:R-:W-:-:S13]  /*5be0*/  PLOP3.LUT P0, PT, PT, PT, UP0, 0x80, 0x8 ;  /* 0x000000000008781c */ /* 0x000fda0003f0f008 */
[----:B-1----:R-:W-:Y:S05]  /*5bf0*/  @!P0 EXIT ;  /* 0x000000000000894d */ /* 0x002fea0003800000 */
[----:B------:R-:W1:Y:S08]  /*5c00*/  S2UR UR4, SR_CgaCtaId ;  /* 0x00000000000479c3 */ /* 0x000e700000008800 */
[----:B------:R-:W-:Y:S01]  /*5c10*/  BAR.SYNC.DEFER_BLOCKING 0x6, 0xa0 ;  /* 0x0182800000007b1d */ /* 0x000fe20000010000 */
[----:B------:R-:W-:Y:S01]  /*5c20*/  IMAD.SHL.U32 R3, R95, 0x20, RZ ;  /* 0x000000205f037824 */ /* 0x000fe200078e00ff */
[C---:B------:R-:W-:Y:S01]  /*5c30*/  SHF.L.U32 R4, R81.reuse, 0x15, RZ ;  /* 0x0000001551047819 */ /* 0x040fe200000006ff */
[----:B------:R-:W-:Y:S01]  /*5c40*/  IMAD.SHL.U32 R5, R81, 0x400, RZ ;  /* 0x0000040051057824 */ /* 0x000fe200078e00ff */
[C---:B------:R-:W-:Y:S01]  /*5c50*/  LOP3.LUT R96, R95.reuse, 0x60, RZ, 0xc0, !PT ;  /* 0x000000605f607812 */ /* 0x040fe200078ec0ff */
[----:B------:R-:W-:Y:S01]  /*5c60*/  IMAD.SHL.U32 R2, R95, 0x4, RZ ;  /* 0x000000045f027824 */ /* 0x000fe200078e00ff */
[----:B------:R-:W-:-:S02]  /*5c70*/  UMOV UR43, 0x400 ;  /* 0x00000400002b7882 */ /* 0x000fc40000000000 */
[----:B------:R-:W2:Y:S01]  /*5c80*/  LDC.64 R78, c[0x0][0x8b0] ;  /* 0x00022c00ff4e7b82 */ /* 0x000ea20000000a00 */
[----:B------:R-:W-:Y:S01]  /*5c90*/  LOP3.LUT R94, R3, 0xb20, RZ, 0xc0, !PT ;  /* 0x00000b20035e7812 */ /* 0x000fe200078ec0ff */
[----:B------:R-:W-:Y:S01]  /*5ca0*/  IMAD.U32 R37, R95, 0x10000, RZ ;  /* 0x000100005f257824 */ /* 0x000fe200078e00ff */
[----:B------:R-:W-:Y:S01]  /*5cb0*/  LOP3.LUT R3, R3, 0xc0, RZ, 0xc0, !PT ;  /* 0x000000c003037812 */ /* 0x000fe200078ec0ff */
[----:B------:R-:W-:Y:S01]  /*5cc0*/  HFMA2 R36, -RZ, RZ, 0, 0 ;  /* 0x00000000ff247431 */ /* 0x000fe200000001ff */
[----:B------:R-:W-:Y:S01]  /*5cd0*/  LOP3.LUT R94, R94, 0x400, R5, 0xf8, !PT ;  /* 0x000004005e5e7812 */ /* 0x000fe200078ef805 */
[----:B------:R-:W-:Y:S01]  /*5ce0*/  IMAD.MOV.U32 R91, RZ, RZ, 0x1 ;  /* 0x00000001ff5b7424 */ /* 0x000fe200078e00ff */
[----:B------:R-:W-:Y:S01]  /*5cf0*/  LOP3.LUT R3, R3, 0x18, R2, 0xf8, !PT ;  /* 0x0000001803037812 */ /* 0x000fe200078ef802 */
[----:B------:R-:W3:Y:S01]  /*5d00*/  LDC.64 R76, c[0x0][0x8a8] ;  /* 0x00022a00ff4c7b82 */ /* 0x000ee20000000a00 */
[----:B------:R-:W-:Y:S01]  /*5d10*/  LOP3.LUT R4, R4, 0x200000, RZ, 0xc0, !PT ;  /* 0x0020000004047812 */ /* 0x000fe200078ec0ff */
[----:B------:R-:W-:Y:S01]  /*5d20*/  IMAD.MOV.U32 R90, RZ, RZ, RZ ;  /* 0x000000ffff5a7224 */ /* 0x000fe200078e00ff */
[----:B------:R-:W-:Y:S01]  /*5d30*/  LOP3.LUT R94, R94, R3, RZ, 0xfc, !PT ;  /* 0x000000035e5e7212 */ /* 0x000fe200078efcff */
[----:B------:R-:W-:Y:S01]  /*5d40*/  IMAD.MOV.U32 R87, RZ, RZ, RZ ;  /* 0x000000ffff577224 */ /* 0x000fe200078e00ff */
[----:B------:R-:W-:Y:S01]  /*5d50*/  LOP3.LUT R93, R95, 0x2, RZ, 0xc0, !PT ;  /* 0x000000025f5d7812 */ /* 0x000fe200078ec0ff */
[----:B------:R-:W4:Y:S01]  /*5d60*/  LDCU UR59, c[0x0][0x370] ;  /* 0x00006e00ff3b77ac */ /* 0x000f220008000800 */
[----:B------:R-:W-:-:S02]  /*5d70*/  LOP3.LUT R37, R4, 0x400000, R37, 0xf8, !PT ;  /* 0x0040000004257812 */ /* 0x000fc400078ef825 */
[----:B------:R-:W-:Y:S01]  /*5d80*/  LOP3.LUT R95, R95, 0x4, RZ, 0xc0, !PT ;  /* 0x000000045f5f7812 */ /* 0x000fe200078ec0ff */
[----:B-1----:R-:W-:Y:S01]  /*5d90*/  ULEA UR43, UR4, UR43, 0x18 ;  /* 0x0000002b042b7291 */ /* 0x002fe2000f8ec0ff */
[----:B------:R-:W-:Y:S01]  /*5da0*/  MOV R89, RZ ;  /* 0x000000ff00597202 */ /* 0x000fe20000000f00 */
[----:B------:R-:W1:Y:S02]  /*5db0*/  LDCU UR42, c[0x0][0xb0c] ;  /* 0x00016180ff2a77ac */ /* 0x000e640008000800 */
[----:B------:R-:W-:Y:S01]  /*5dc0*/  UIADD3 UR4, UPT, UPT, UR43, 0x200, URZ ;  /* 0x000002002b047890 */ /* 0x000fe2000fffe0ff */
[----:B------:R-:W1:Y:S04]  /*5dd0*/  LDCU UR39, c[0x0][0xb30] ;  /* 0x00016600ff2777ac */ /* 0x000e680008000800 */
[----:B------:R-:W4:Y:S01]  /*5de0*/  LDS R0, [UR43+0x180] ;  /* 0x0001802bff007984 */ /* 0x000f220008000800 */
[----:B------:R-:W-:Y:S01]  /*5df0*/  MOV R85, UR4 ;  /* 0x0000000400557c02 */ /* 0x000fe20008000f00 */
[----:B------:R-:W1:Y:S04]  /*5e00*/  LDCU.64 UR56, c[0x0][0x888] ;  /* 0x00011100ff3877ac */ /* 0x000e680008000a00 */
[----:B------:R-:W-:Y:S01]  /*5e10*/  IMAD R94, R94, 0x2, R85 ;  /* 0x000000025e5e7824 */ /* 0x000fe200078e0255 */
[----:B------:R-:W1:Y:S03]  /*5e20*/  LDCU.64 UR40, c[0x0][0xb28] ;  /* 0x00016500ff2877ac */ /* 0x000e660008000a00 */
[--C-:B------:R-:W-:Y:S01]  /*5e30*/  IMAD R93, R93, -0x10, R94.reuse ;  /* 0xfffffff05d5d7824 */ /* 0x100fe200078e025e */
[----:B------:R-:W1:Y:S01]  /*5e40*/  LDCU.64 UR62, c[0x0][0x890] ;  /* 0x00011200ff3e77ac */ /* 0x000e620008000a00 */
[----:B------:R-:W-:Y:S01]  /*5e50*/  IMAD R92, R95, -0x10, R94 ;  /* 0xfffffff05f5c7824 */ /* 0x000fe200078e025e */
[----:B------:R-:W1:Y:S01]  /*5e60*/  LDCU.128 UR52, c[0x0][0xb10] ;  /* 0x00016200ff3477ac */ /* 0x000e620008000c00 */
[----:B------:R-:W1:Y:S01]  /*5e70*/  LDCU UR58, c[0x0][0x374] ;  /* 0x00006e80ff3a77ac */ /* 0x000e620008000800 */
[----:B------:R-:W-:Y:S01]  /*5e80*/  UMOV UR47, URZ ;  /* 0x000000ff002f7c82 */ /* 0x000fe20008000000 */
[----:B------:R-:W-:Y:S01]  /*5e90*/  UMOV UR46, URZ ;  /* 0x000000ff002e7c82 */ /* 0x000fe20008000000 */
[----:B-1234-:R-:W-:-:S07]  /*5ea0*/  IMAD.IADD R37, R0, 0x1, R37 ;  /* 0x0000000100257824 */ /* 0x01efce00078e0225 */
.L_x_148:
[----:B------:R-:W-:Y:S02]  /*5eb0*/  LEA R3, R87, UR43, 0x3 ;  /* 0x0000002b57037c11 */ /* 0x000fe4000f8e18ff */
[----:B------:R-:W-:Y:S02]  /*5ec0*/  SHF.L.U32 R0, R89, 0x1f, RZ ;  /* 0x0000001f59007819 */ /* 0x000fe400000006ff */
[----:B------:R-:W-:Y:S02]  /*5ed0*/  LEA R5, R87, UR43, 0x4 ;  /* 0x0000002b57057c11 */ /* 0x000fe4000f8e20ff */
[----:B-1----:R-:W1:Y:S02]  /*5ee0*/  SYNCS.PHASECHK.TRANS64.TRYWAIT P0, [R3+URZ+0xd0], R0 ;  /* 0x0000d000030075a7 */ /* 0x002e6400080011ff */
[----:B-12---:R-:W-:Y:S05]  /*5ef0*/  @!P0 BRA `(.L_x_105) ;  /* 0x0000004c00e08947 */ /* 0x006fea0003800000 */
.L_x_207:
[----:B------:R-:W2:Y:S01]  /*5f00*/  LDS.128 R4, [R5+0x160] ;  /* 0x0001600005047984 */ /* 0x000ea20000000c00 */
[----:B------:R-:W-:Y:S01]  /*5f10*/  UISETP.GE.AND UP0, UPT, UR45, 0x1, UPT ;  /* 0x000000012d00788c */ /* 0x000fe2000bf06270 */
[----:B------:R-:W-:Y:S01]  /*5f20*/  @!PT LDS RZ, [RZ] ;  /* 0x00000000fffff984 */ /* 0x000fe20000000800 */
[----:B------:R-:W-:Y:S01]  /*5f30*/  @!PT LDS RZ, [RZ] ;  /* 0x00000000fffff984 */ /* 0x000fe20000000800 */
[----:B------:R-:W-:Y:S01]  /*5f40*/  @!PT LDS RZ, [RZ] ;  /* 0x00000000fffff984 */ /* 0x000fe20000000800 */
[----:B------:R-:W-:Y:S01]  /*5f50*/  @!PT LDS RZ, [RZ] ;  /* 0x00000000fffff984 */ /* 0x000fe20000000800 */
[----:B------:R3:W-:Y:S06]  /*5f60*/  MEMBAR.ALL.CTA ;  /* 0x0000000000007992 */ /* 0x0007ec0000008000 */
[----:B---3--:R-:W3:Y:S01]  /*5f70*/  FENCE.VIEW.ASYNC.S ;  /* 0x00000000000073c6 */ /* 0x008ee20000000000 */
[----:B--2---:R-:W-:Y:S11]  /*5f80*/  LOP3.LUT P0, RZ, R6, 0x1, RZ, 0xc0, !PT ;  /* 0x0000000106ff7812 */ /* 0x004ff6000780c0ff */
[----:B------:R-:W-:Y:S02]  /*5f90*/  @!UPT UIADD3 URZ, UPT, UPT, URZ, URZ, URZ ;  /* 0x000000fffffff290 */ /* 0x000fe4000fffe0ff */
[----:B---3--:R-:W-:Y:S01]  /*5fa0*/  VOTEU.ANY UP1, P0 ;  /* 0x0000000000ff7886 */ /* 0x008fe20000020100 */
[----:B------:R-:W-:Y:S01]  /*5fb0*/  PLOP3.LUT P0, PT, PT, PT, UP1, 0x80, 0x8 ;  /* 0x000000000008781c */ /* 0x000fe20003f0f018 */
[----:B------:R-:W-:Y:S11]  /*5fc0*/  UP2UR UR61, UPR, URZ, 0x2 ;  /* 0x00000002ff3d7883 */ /* 0x000ff60008000000 */
[----:B------:R-:W-:Y:S01]  /*5fd0*/  @!UPT UIADD3 URZ, UPT, UPT, URZ, URZ, URZ ;  /* 0x000000fffffff290 */ /* 0x000fe2000fffe0ff */
[----:B-1----:R-:W-:Y:S02]  /*5fe0*/  @P0 SHF.R.U32.HI R0, RZ, 0x10, R5 ;  /* 0x00000010ff000819 */ /* 0x002fe40000011605 */
        /* <DEDUP_REMOVED lines=12> */
[----:B------:R-:W2:Y:S01]  /*60b0*/  LDCU UR12, c[0x0][0xb20] ;  /* 0x00016400ff0c77ac */ /* 0x000ea20008000800 */
[----:B------:R-:W-:Y:S02]  /*60c0*/  UIMAD.WIDE.U32 UR4, UR58, UR55, URZ ;  /* 0x000000373a0472a5 */ /* 0x000fe4000f8e00ff */
[----:B------:R-:W-:Y:S02]  /*60d0*/  UIMAD.WIDE.U32 UR6, UR59, UR52, URZ ;  /* 0x000000343b0672a5 */ /* 0x000fe4000f8e00ff */
[----:B------:R-:W-:Y:S02]  /*60e0*/  UISETP.NE.AND UP0, UPT, UR54, 0x1, UPT ;  /* 0x000000013600788c */ /* 0x000fe4000bf05270 */
[----:B------:R-:W-:Y:S02]  /*60f0*/  UIMAD.WIDE.U32 UR8, UR37, UR55, URZ ;  /* 0x00000037250872a5 */ /* 0x000fe4000f8e00ff */
[----:B------:R-:W-:Y:S02]  /*6100*/  UIMAD.WIDE.U32 UR10, UR38, UR52, URZ ;  /* 0x00000034260a72a5 */ /* 0x000fe4000f8e00ff */
[----:B------:R-:W-:Y:S02]  /*6110*/  UISETP.NE.AND UP1, UPT, UR42, 0x1, UPT ;  /* 0x000000012a00788c */ /* 0x000fe4000bf25270 */
[----:B------:R-:W-:Y:S01]  /*6120*/  UISETP.NE.AND UP2, UPT, UR45, 0x1, UPT ;  /* 0x000000012d00788c */ /* 0x000fe2000bf45270 */
[----:B------:R-:W-:Y:S02]  /*6130*/  UMOV UR4, UR5 ;  /* 0x0000000500047c82 */ /* 0x000fe40008000000 */
[----:B--2---:R-:W-:Y:S03]  /*6140*/  USHF.R.U32.HI UR5, URZ, UR12, UR4 ;  /* 0x0000000cff057299 */ /* 0x004fe60008011604 */
[----:B------:R-:W-:Y:S02]  /*6150*/  UMOV UR4, UR7 ;  /* 0x0000000700047c82 */ /* 0x000fe40008000000 */
[----:B------:R-:W-:Y:S02]  /*6160*/  USHF.R.U32.HI UR7, URZ, UR53, UR4 ;  /* 0x00000035ff077299 */ /* 0x000fe40008011604 */
[----:B------:R-:W-:Y:S02]  /*6170*/  USEL UR4, UR58, UR5, !UP0 ;  /* 0x000000053a047287 */ /* 0x000fe4000c000000 */
[----:B------:R-:W-:Y:S01]  /*6180*/  USEL UR7, UR59, UR7, !UP1 ;  /* 0x000000073b077287 */ /* 0x000fe2000c800000 */
[----:B------:R-:W-:Y:S01]  /*6190*/  UMOV UR5, UR9 ;  /* 0x0000000900057c82 */ /* 0x000fe20008000000 */
[----:B------:R-:W-:Y:S02]  /*61a0*/  UIMAD.WIDE.U32 UR8, UR4, UR40, URZ ;  /* 0x00000028040872a5 */ /* 0x000fe4000f8e00ff */
[----:B------:R-:W-:Y:S03]  /*61b0*/  USHF.R.U32.HI UR6, URZ, UR12, UR5 ;  /* 0x0000000cff067299 */ /* 0x000fe60008011605 */
[----:B------:R-:W-:Y:S01]  /*61c0*/  UMOV UR5, UR11 ;  /* 0x0000000b00057c82 */ /* 0x000fe20008000000 */
[----:B------:R-:W-:Y:S02]  /*61d0*/  UIMAD.WIDE.U32 UR10, UR7, UR40, URZ ;  /* 0x00000028070a72a5 */ /* 0x000fe4000f8e00ff */
[----:B------:R-:W-:Y:S02]  /*61e0*/  USHF.R.U32.HI UR12, URZ, UR53, UR5 ;  /* 0x00000035ff0c7299 */ /* 0x000fe40008011605 */
[----:B------:R-:W-:Y:S01]  /*61f0*/  USEL UR6, UR37, UR6, !UP0 ;  /* 0x0000000625067287 */ /* 0x000fe2000c000000 */
[----:B------:R-:W-:Y:S02]  /*6200*/  UMOV UR5, UR9 ;  /* 0x0000000900057c82 */ /* 0x000fe40008000000 */
[----:B------:R-:W-:Y:S01]  /*6210*/  UMOV UR10, UR11 ;  /* 0x0000000b000a7c82 */ /* 0x000fe20008000000 */
[----:B------:R-:W-:Y:S02]  /*6220*/  @UP2 USHF.R.U32.HI UR4, URZ, UR41, UR5 ;  /* 0x00000029ff042299 */ /* 0x000fe40008011605 */
[----:B------:R-:W-:Y:S02]  /*6230*/  @UP2 USHF.R.U32.HI UR7, URZ, UR41, UR10 ;  /* 0x00000029ff072299 */ /* 0x000fe4000801160a */
[----:B------:R-:W-:Y:S02]  /*6240*/  UIMAD UR4, UR45, UR4, URZ ;  /* 0x000000042d0472a4 */ /* 0x000fe4000f8e02ff */
[----:B------:R-:W-:Y:S02]  /*6250*/  UIMAD.WIDE.U32 UR10, UR6, UR40, URZ ;  /* 0x00000028060a72a5 */ /* 0x000fe4000f8e00ff */
[----:B------:R-:W-:Y:S02]  /*6260*/  USEL UR5, UR38, UR12, !UP1 ;  /* 0x0000000c26057287 */ /* 0x000fe4000c800000 */
[----:B------:R-:W-:Y:S02]  /*6270*/  UIMAD UR8, UR45, UR7, URZ ;  /* 0x000000072d0872a4 */ /* 0x000fe4000f8e02ff */
[----:B------:R-:W-:Y:S03]  /*6280*/  UISETP.GE.AND UP0, UPT, UR6, UR4, UPT ;  /* 0x000000040600728c */ /* 0x000fe6000bf06270 */
[----:B------:R-:W-:Y:S01]  /*6290*/  UMOV UR4, UR11 ;  /* 0x0000000b00047c82 */ /* 0x000fe20008000000 */
[----:B------:R-:W-:Y:S02]  /*62a0*/  UISETP.GE.OR UP0, UPT, UR5, UR8, UP0 ;  /* 0x000000080500728c */ /* 0x000fe40008706670 */
[----:B------:R-:W-:Y:S02]  /*62b0*/  USHF.R.U32.HI UR4, URZ, UR41, UR4 ;  /* 0x00000029ff047299 */ /* 0x000fe40008011604 */
[----:B------:R-:W-:Y:S02]  /*62c0*/  UIMAD.WIDE.U32 UR8, UR5, UR40, URZ ;  /* 0x00000028050872a5 */ /* 0x000fe4000f8e00ff */
[----:B------:R-:W-:Y:S02]  /*62d0*/  USEL UR11, UR6, UR4, !UP2 ;  /* 0x00000004060b7287 */ /* 0x000fe4000d000000 */
[----:B------:R-:W-:Y:S02]  /*62e0*/  UIADD3 UR8, UPT, UPT, -UR5, URZ, URZ ;  /* 0x000000ff05087290 */ /* 0x000fe4000fffe1ff */
[----:B------:R-:W-:Y:S01]  /*62f0*/  UIADD3 UR10, UPT, UPT, -UR11, URZ, URZ ;  /* 0x000000ff0b0a7290 */ /* 0x000fe2000fffe1ff */
[----:B------:R-:W-:Y:S01]  /*6300*/  @!UP0 UMOV UR4, UR9 ;  /* 0x0000000900048c82 */ /* 0x000fe20008000000 */
[----:B------:R-:W-:Y:S02]  /*6310*/  UIADD3 UR9, UPT, UPT, -UR6, URZ, URZ ;  /* 0x000000ff06097290 */ /* 0x000fe4000fffe1ff */
[----:B------:R-:W-:Y:S02]  /*6320*/  @!UP0 USHF.R.U32.HI UR4, URZ, UR41, UR4 ;  /* 0x00000029ff048299 */ /* 0x000fe40008011604 */
[----:B------:R-:W-:Y:S02]  /*6330*/  UIMAD UR10, UR45, UR10, UR6 ;  /* 0x0000000a2d0a72a4 */ /* 0x000fe4000f8e0206 */
[----:B------:R-:W-:Y:S04]  /*6340*/  @!UP0 USEL UR4, UR5, UR4, !UP2 ;  /* 0x0000000405048287 */ /* 0x000fe8000d000000 */
[----:B------:R-:W-:Y:S02]  /*6350*/  @!UP0 UIMAD UR10, UR7, UR10, UR4 ;  /* 0x0000000a070a82a4 */ /* 0x000fe4000f8e0204 */
[----:B------:R-:W-:Y:S02]  /*6360*/  @!UP0 UIADD3 UR11, UPT, UPT, UR11, -UR4, URZ ;  /* 0x800000040b0b8290 */ /* 0x000fe4000fffe0ff */
[----:B------:R-:W-:Y:S02]  /*6370*/  UIMAD UR7, UR42, UR8, UR38 ;  /* 0x000000082a0772a4 */ /* 0x000fe4000f8e0226 */
[----:B------:R-:W-:Y:S02]  /*6380*/  @!UP0 UIMAD UR6, UR11, UR45, UR5 ;  /* 0x0000002d0b0682a4 */ /* 0x000fe4000f8e0205 */
[----:B------:R-:W-:Y:S01]  /*6390*/  UIMAD UR4, UR54, UR9, UR37 ;  /* 0x00000009360472a4 */ /* 0x000fe2000f8e0225 */
[----:B------:R-:W-:Y:S02]  /*63a0*/  @!UP0 UMOV UR5, UR10 ;  /* 0x0000000a00058c82 */ /* 0x000fe40008000000 */
[----:B------:R-:W-:Y:S02]  /*63b0*/  UIMAD UR38, UR5, UR42, UR7 ;  /* 0x0000002a052672a4 */ /* 0x000fe4000f8e0207 */
[----:B------:R-:W-:Y:S11]  /*63c0*/  UIMAD UR37, UR6, UR54, UR4 ;  /* 0x00000036062572a4 */ /* 0x000ff6000f8e0204 */
[----:B------:R-:W-:Y:S01]  /*63d0*/  @!UPT UIADD3 URZ, UPT, UPT, URZ, URZ, URZ ;  /* 0x000000fffffff290 */ /* 0x000fe2000fffe0ff */
.L_x_106:
[----:B------:R-:W-:Y:S01]  /*63e0*/  UISETP.NE.AND UP0, UPT, UR39, 0x1, UPT ;  /* 0x000000012700788c */ /* 0x000fe2000bf05270 */
[----:B------:R-:W-:Y:S01]  /*63f0*/  LOP3.LUT P0, RZ, R85, 0x1b0, RZ, 0xc0, !PT ;  /* 0x000001b055ff7812 */ /* 0x000fe2000780c0ff */
[----:B------:R-:W-:Y:S01]  /*6400*/  USHF.L.U32 UR50, UR26, 0x6, URZ ;  /* 0x000000061a327899 */ /* 0x000fe200080006ff */
[----:B------:R-:W-:Y:S01]  /*6410*/  BSSY.RECONVERGENT B6, `(.L_x_107) ;  /* 0x0000034000067945 */ /* 0x000fe20003800200 */
[----:B------:R-:W-:Y:S01]  /*6420*/  USHF.L.U32 UR49, UR30, 0x8, URZ ;  /* 0x000000081e317899 */ /* 0x000fe200080006ff */
[----:B------:R-:W-:Y:S06]  /*6430*/  IADD3 R87, PT, PT, R87, 0x1, RZ ;  /* 0x0000000157577810 */ /* 0x000fec0007ffe0ff */
[----:B------:R-:W2:Y:S01]  /*6440*/  @!UP0 LDCU.128 UR12, c[0x0][0xb10] ;  /* 0x00016200ff0c87ac */ /* 0x000ea20008000c00 */
[----:B------:R-:W3:Y:S01]  /*6450*/  @!UP0 LDCU UR5, c[0x0][0xb0c] ;  /* 0x00016180ff0587ac */ /* 0x000ee20008000800 */
[----:B------:R-:W4:Y:S01]  /*6460*/  @!UP0 LDCU UR10, c[0x0][0xb20] ;  /* 0x00016400ff0a87ac */ /* 0x000f220008000800 */
[----:B--2---:R-:W-:Y:S02]  /*6470*/  UIMAD.WIDE.U32 UR8, UR38, UR12, URZ ;  /* 0x0000000c260872a5 */ /* 0x004fe4000f8e00ff */
[----:B------:R-:W-:Y:S02]  /*6480*/  UIMAD.WIDE.U32 UR6, UR37, UR15, URZ ;  /* 0x0000000f250672a5 */ /* 0x000fe4000f8e00ff */
[----:B------:R-:W-:Y:S03]  /*6490*/  @!UP0 UISETP.NE.AND UP1, UPT, UR14, 0x1, UPT ;  /* 0x000000010e00888c */ /* 0x000fe6000bf25270 */
[----:B------:R-:W-:Y:S01]  /*64a0*/  @!UP0 UMOV UR4, UR9 ;  /* 0x0000000900048c82 */ /* 0x000fe20008000000 */
[----:B---3--:R-:W-:Y:S02]  /*64b0*/  @!UP0 UISETP.NE.AND UP2, UPT, UR5, 0x1, UPT ;  /* 0x000000010500888c */ /* 0x008fe4000bf45270 */
[----:B------:R-:W-:Y:S01]  /*64c0*/  @!UP0 USHF.R.U32.HI UR4, URZ, UR13, UR4 ;  /* 0x0000000dff048299 */ /* 0x000fe20008011604 */
[----:B------:R-:W-:Y:S02]  /*64d0*/  @!UP0 UMOV UR6, UR7 ;  /* 0x0000000700068c82 */ /* 0x000fe40008000000 */
[----:B----4-:R-:W-:Y:S02]  /*64e0*/  @!UP0 USHF.R.U32.HI UR6, URZ, UR10, UR6 ;  /* 0x0000000aff068299 */ /* 0x010fe40008011606 */
[----:B------:R-:W-:Y:S02]  /*64f0*/  @!UP0 USEL UR7, UR38, UR4, !UP2 ;  /* 0x0000000426078287 */ /* 0x000fe4000d000000 */
[----:B------:R-:W-:Y:S04]  /*6500*/  @!UP0 USEL UR6, UR37, UR6, !UP1 ;  /* 0x0000000625068287 */ /* 0x000fe8000c800000 */
[----:B------:R-:W-:Y:S02]  /*6510*/  @!UP0 UIADD3 UR4, UPT, UPT, -UR7, UR6, URZ ;  /* 0x0000000607048290 */ /* 0x000fe4000fffe1ff */
[----:B------:R-:W-:Y:S02]  /*6520*/  @!UP0 UIADD3 UR6, UPT, UPT, UR7, -UR6, URZ ;  /* 0x8000000607068290 */ /* 0x000fe4000fffe0ff */
[----:B------:R-:W-:Y:S02]  /*6530*/  @!UP0 UIMAD UR38, UR4, UR5, UR38 ;  /* 0x00000005042682a4 */ /* 0x000fe4000f8e0226 */
[----:B------:R-:W-:Y:S01]  /*6540*/  @!UP0 UIMAD UR37, UR6, UR14, UR37 ;  /* 0x0000000e062582a4 */ /* 0x000fe2000f8e0225 */
[----:B------:R-:W-:Y:S11]  /*6550*/  @!P0 BRA `(.L_x_108) ;  /* 0x00000000007c8947 */ /* 0x000ff60003800000 */
[----:B------:R-:W2:Y:S01]  /*6560*/  LDCU.64 UR8, c[0x4][0x80] ;  /* 0x01001000ff0877ac */ /* 0x000ea20008000a00 */
[----:B------:R-:W-:Y:S01]  /*6570*/  MOV R2, 0x0 ;  /* 0x0000000000027802 */ /* 0x000fe20000000f00 */
[----:B------:R-:W-:Y:S02]  /*6580*/  HFMA2 R12, -RZ, RZ, 0, 5.9604644775390625e-08 ;  /* 0x00000001ff0c7431 */ /* 0x000fe400000001ff */
[----:B------:R-:W-:Y:S01]  /*6590*/  IMAD.MOV.U32 R8, RZ, RZ, 0x70 ;  /* 0x00000070ff087424 */ /* 0x000fe200078e00ff */
[----:B------:R3:W4:Y:S01]  /*65a0*/  LDC.64 R14, c[0x4][R2] ;  /* 0x01000000020e7b82 */ /* 0x0007220000000a00 */
[----:B------:R-:W1:Y:S01]  /*65b0*/  LDCU.64 UR6, c[0x4][0x88] ;  /* 0x01001100ff0677ac */ /* 0x000e620008000a00 */
[----:B------:R-:W-:Y:S01]  /*65c0*/  IMAD.MOV.U32 R13, RZ, RZ, RZ ;  /* 0x000000ffff0d7224 */ /* 0x000fe200078e00ff */
[----:B------:R-:W1:Y:S01]  /*65d0*/  LDCU.64 UR4, c[0x4][0x8] ;  /* 0x01000100ff0477ac */ /* 0x000e620008000a00 */
[----:B--2---:R-:W-:Y:S01]  /*65e0*/  MOV R5, UR9 ;  /* 0x0000000900057c02 */ /* 0x004fe20008000f00 */
[----:B------:R-:W-:Y:S01]  /*65f0*/  IMAD.U32 R4, RZ, RZ, UR8 ;  /* 0x00000008ff047e24 */ /* 0x000fe2000f8e00ff */
[----:B-1----:R-:W-:Y:S01]  /*6600*/  MOV R7, UR7 ;  /* 0x0000000700077c02 */ /* 0x002fe20008000f00 */
[----:B------:R-:W-:Y:S01]  /*6610*/  IMAD.U32 R6, RZ, RZ, UR6 ;  /* 0x00000006ff067e24 */ /* 0x000fe2000f8e00ff */
[----:B------:R-:W-:Y:S01]  /*6620*/  MOV R11, UR5 ;  /* 0x00000005000b7c02 */ /* 0x000fe20008000f00 */
[----:B------:R-:W-:Y:S02]  /*6630*/  IMAD.U32 R10, RZ, RZ, UR4 ;  /* 0x00000004ff0a7e24 */ /* 0x000fe4000f8e00ff */
[----:B------:R-:W-:Y:S07]  /*6640*/  LEPC R20, `(.L_x_109) ;  /* 0x000000001014794e */ /* 0x000fee0000000000 */
[----:B---345:R-:W-:Y:S05]  /*6650*/  CALL.ABS.NOINC R14 ;  /* 0x000000000e007343 */ /* 0x038fea0003c00000 */
.L_x_109:
[----:B------:R-:W1:Y:S01]  /*6660*/  LDCU.64 UR8, c[0x4][0x80] ;  /* 0x01001000ff0877ac */ /* 0x000e620008000a00 */
[----:B------:R-:W2:Y:S01]  /*6670*/  LDC.64 R2, c[0x4][R2] ;  /* 0x0100000002027b82 */ /* 0x000ea20000000a00 */
[----:B------:R-:W-:Y:S02]  /*6680*/  HFMA2 R12, -RZ, RZ, 0, 5.9604644775390625e-08 ;  /* 0x00000001ff0c7431 */ /* 0x000fe400000001ff */
[----:B------:R-:W-:Y:S02]  /*6690*/  IMAD.MOV.U32 R8, RZ, RZ, 0x70 ;  /* 0x00000070ff087424 */ /* 0x000fe400078e00ff */
[----:B------:R-:W-:Y:S01]  /*66a0*/  IMAD.MOV.U32 R13, RZ, RZ, RZ ;  /* 0x000000ffff0d7224 */ /* 0x000fe200078e00ff */
[----:B------:R-:W3:Y:S01]  /*66b0*/  LDCU.64 UR6, c[0x4][0x88] ;  /* 0x01001100ff0677ac */ /* 0x000ee20008000a00 */
[----:B------:R-:W4:Y:S01]  /*66c0*/  LDCU.64 UR4, c[0x4][0x8] ;  /* 0x01000100ff0477ac */ /* 0x000f220008000a00 */
[----:B-1----:R-:W-:Y:S02]  /*66d0*/  MOV R4, UR8 ;  /* 0x0000000800047c02 */ /* 0x002fe40008000f00 */
[----:B------:R-:W-:Y:S02]  /*66e0*/  MOV R5, UR9 ;  /* 0x0000000900057c02 */ /* 0x000fe40008000f00 */
[----:B---3--:R-:W-:Y:S01]  /*66f0*/  MOV R7, UR7 ;  /* 0x0000000700077c02 */ /* 0x008fe20008000f00 */
[----:B------:R-:W-:Y:S01]  /*6700*/  IMAD.U32 R6, RZ, RZ, UR6 ;  /* 0x00000006ff067e24 */ /* 0x000fe2000f8e00ff */
[----:B----4-:R-:W-:Y:S01]  /*6710*/  MOV R11, UR5 ;  /* 0x00000005000b7c02 */ /* 0x010fe20008000f00 */
[----:B------:R-:W-:Y:S02]  /*6720*/  IMAD.U32 R10, RZ, RZ, UR4 ;  /* 0x00000004ff0a7e24 */ /* 0x000fe4000f8e00ff */
[----:B------:R-:W-:Y:S07]  /*6730*/  LEPC R20, `(.L_x_108) ;  /* 0x000000001014794e */ /* 0x000fee0000000000 */
[----:B--2---:R-:W-:Y:S05]  /*6740*/  CALL.ABS.NOINC R2 ;  /* 0x0000000002007343 */ /* 0x004fea0003c00000 */
.L_x_108:
[----:B------:R-:W-:Y:S05]  /*6750*/  BSYNC.RECONVERGENT B6 ;  /* 0x0000000000067941 */ /* 0x000fea0003800200 */
.L_x_107:
[----:B------:R-:W-:Y:S01]  /*6760*/  R2UR UR4, R84 ;  /* 0x00000000540472ca */ /* 0x000fe200000e0000 */
[----:B------:R-:W-:Y:S01]  /*6770*/  UISETP.NE.U32.AND UP0, UPT, UR62, URZ, UPT ;  /* 0x000000ff3e00728c */ /* 0x000fe2000bf05070 */
[----:B------:R-:W-:Y:S02]  /*6780*/  ISETP.NE.U32.AND P4, PT, R78, RZ, PT ;  /* 0x000000ff4e00720c */ /* 0x000fe40003f85070 */
[----:B------:R-:W-:Y:S01]  /*6790*/  ISETP.NE.U32.AND P2, PT, RZ, UR56, PT ;  /* 0x00000038ff007c0c */ /* 0x000fe2000bf45070 */
[----:B------:R-:W-:Y:S01]  /*67a0*/  UISETP.NE.AND.EX UP1, UPT, UR63, URZ, UPT, UP0 ;  /* 0x000000ff3f00728c */ /* 0x000fe2000bf25300 */
[----:B------:R-:W-:Y:S01]  /*67b0*/  ISETP.NE.AND.EX P4, PT, R79, RZ, PT, P4 ;  /* 0x000000ff4f00720c */ /* 0x000fe20003f85340 */
[----:B------:R-:W-:Y:S01]  /*67c0*/  UPLOP3.LUT UP0, UPT, UPT, UPT, UPT, 0x40, 0x4 ;  /* 0x000000000004789c */ /* 0x000fe20003f0e870 */
[----:B------:R-:W-:Y:S05]  /*67d0*/  ISETP.NE.AND.EX P2, PT, RZ, UR57, PT, P2 ;  /* 0x00000039ff007c0c */ /* 0x000fea000bf45320 */
[----:B------:R-:W-:Y:S06]  /*67e0*/  UISETP.NE.AND UP2, UPT, UR4, URZ, UPT ;  /* 0x000000ff0400728c */ /* 0x000fec000bf45270 */
[----:B------:R-:W-:Y:S05]  /*67f0*/  PLOP3.LUT P1, PT, PT, PT, UP2, 0x80, 0x8 ;  /* 0x000000000008781c */ /* 0x000fea0003f2f028 */
[----:B------:R-:W-:Y:S06]  /*6800*/  @UP2 UPLOP3.LUT UP0, UPT, UPT, UPT, UP1, 0x80, 0x8 ;  /* 0x000000000008289c */ /* 0x000fec0003f0f010 */
[----:B------:R-:W-:Y:S01]  /*6810*/  PLOP3.LUT P0, PT, PT, PT, UP0, 0x80, 0x8 ;  /* 0x000000000008781c */ /* 0x000fe20003f0f008 */
[----:B------:R-:W-:Y:S01]  /*6820*/  @!UPT UIADD3 URZ, UPT, UPT, URZ, URZ, URZ ;  /* 0x000000fffffff290 */ /* 0x000fe2000fffe0ff */
[----:B------:R-:W-:Y:S11]  /*6830*/  BRA.U !UP1, `(.L_x_110) ;  /* 0x00000001093c7547 */ /* 0x000ff6000b800000 */
[----:B------:R-:W-:Y:S01]  /*6840*/  UISETP.NE.U32.AND UP0, UPT, UR56, URZ, UPT ;  /* 0x000000ff3800728c */ /* 0x000fe2000bf05070 */
[----:B-1----:R-:W-:Y:S01]  /*6850*/  HFMA2 R0, -RZ, RZ, 0, 5.9604644775390625e-08 ;  /* 0x00000001ff007431 */ /* 0x002fe200000001ff */
[----:B------:R-:W1:Y:S01]  /*6860*/  LDCU.64 UR8, c[0x0][0x358] ;  /* 0x00006b00ff0877ac */ /* 0x000e620008000a00 */
[----:B------:R-:W-:Y:S01]  /*6870*/  IMAD.MOV.U32 R80, RZ, RZ, 0x1 ;  /* 0x00000001ff507424 */ /* 0x000fe200078e00ff */
[----:B------:R-:W-:Y:S06]  /*6880*/  UISETP.NE.AND.EX UP0, UPT, UR57, URZ, UPT, UP0 ;  /* 0x000000ff3900728c */ /* 0x000fec000bf05300 */
        /* <DEDUP_REMOVED lines=9> */
[----:B--23--:R-:W-:Y:S02]  /*6920*/  @!P3 IMAD.U32 R41, RZ, RZ, UR4 ;  /* 0x00000004ff29be24 */ /* 0x00cfe4000f8e00ff */
.L_x_110:
[----:B------:R-:W-:Y:S05]  /*6930*/  @!P4 BRA `(.L_x_111) ;  /* 0x000000000024c947 */ /* 0x000fea0003800000 */
[----:B------:R-:W-:Y:S01]  /*6940*/  ISETP.NE.U32.AND P3, PT, R76, RZ, PT ;  /* 0x000000ff4c00720c */ /* 0x000fe20003f65070 */
[----:B------:R-:W2:Y:S03]  /*6950*/  LDCU.64 UR4, c[0x0][0x358] ;  /* 0x00006b00ff0477ac */ /* 0x000ea60008000a00 */
[----:B------:R-:W-:Y:S11]  /*6960*/  ISETP.NE.AND.EX P3, PT, R77, RZ, PT, P3 ;  /* 0x000000ff4d00720c */ /* 0x000ff60003f65330 */
[----:B------:R-:W-:Y:S02]  /*6970*/  @!UPT UIADD3 URZ, UPT, UPT, URZ, URZ, URZ ;  /* 0x000000fffffff290 */ /* 0x000fe4000fffe0ff */
[----:B------:R-:W3:Y:S01]  /*6980*/  @P3 LDC.64 R2, c[0x0][0x8a8] ;  /* 0x00022a00ff023b82 */ /* 0x000ee20000000a00 */
[----:B-1----:R-:W-:Y:S04]  /*6990*/  @P3 IMAD R0, R78, UR36, RZ ;  /* 0x000000244e003c24 */ /* 0x002fe8000f8e02ff */
[----:B---3--:R-:W-:Y:S05]  /*69a0*/  @P3 IMAD.WIDE R2, R0, 0x4, R2 ;  /* 0x0000000400023825 */ /* 0x008fea00078e0202 */
[----:B--2--5:R2:W5:Y:S02]  /*69b0*/  @P3 LDG.E R38, desc[UR4][R2.64] ;  /* 0x0000000402263981 */ /* 0x024564000c1e1900 */
[----:B--2---:R-:W3:Y:S02]  /*69c0*/  @!P3 LDC R38, c[0x0][0x8a0] ;  /* 0x00022800ff26bb82 */ /* 0x004ee40000000800 */
.L_x_111:
[----:B-----5:R-:W-:Y:S01]  /*69d0*/  FSETP.NEU.AND P3, PT, R41, RZ, PT ;  /* 0x000000ff2900720b */ /* 0x020fe20003f6d000 */
[----:B------:R-:W-:Y:S01]  /*69e0*/  BSSY B1, `(.L_x_112) ;  /* 0x0000039000017945 */ /* 0x000fe20003800000 */
[----:B------:R-:W-:Y:S01]  /*69f0*/  SEL R5, RZ, 0xffffffff, P2 ;  /* 0xffffffffff057807 */ /* 0x000fe20001000000 */
[----:B------:R-:W-:Y:S01]  /*6a00*/  IMAD.MOV.U32 R46, RZ, RZ, 0x1 ;  /* 0x00000001ff2e7424 */ /* 0x000fe200078e00ff */
[----:B------:R-:W-:Y:S01]  /*6a10*/  @P1 LOP3.LUT P2, RZ, R80, 0xff, RZ, 0xc0, !PT ;  /* 0x000000ff50ff1812 */ /* 0x000fe2000784c0ff */
[C---:B------:R-:W-:Y:S01]  /*6a20*/  IMAD R39, R36.reuse, 0x80, R37 ;  /* 0x0000008024277824 */ /* 0x040fe200078e0225 */
[----:B-1----:R-:W-:Y:S01]  /*6a30*/  @P1 SEL R0, RZ, 0xffffffff, P3 ;  /* 0xffffffffff001807 */ /* 0x002fe20001800000 */
[----:B------:R-:W-:Y:S01]  /*6a40*/  IMAD R88, R95, -0x10, R93 ;  /* 0xfffffff05f587824 */ /* 0x000fe200078e025d */
[----:B------:R-:W-:Y:S01]  /*6a50*/  LOP3.LUT R91, R91, 0x1, RZ, 0x3c, !PT ;  /* 0x000000015b5b7812 */ /* 0x000fe200078e3cff */
[----:B------:R-:W-:Y:S01]  /*6a60*/  IMAD.MOV.U32 R47, RZ, RZ, RZ ;  /* 0x000000ffff2f7224 */ /* 0x000fe200078e00ff */
[----:B------:R-:W-:Y:S02]  /*6a70*/  @P0 SEL R0, R5, R0, !P2 ;  /* 0x0000000005000207 */ /* 0x000fe40005000000 */
[----:B------:R-:W-:Y:S02]  /*6a80*/  CS2R R74, SRZ ;  /* 0x00000000004a7805 */ /* 0x000fe4000001ff00 */
[----:B------:R-:W-:Y:S02]  /*6a90*/  LEA R98, R36, UR43, 0x3 ;  /* 0x0000002b24627c11 */ /* 0x000fe4000f8e18ff */
[----:B------:R-:W-:Y:S02]  /*6aa0*/  CS2R R72, SRZ ;  /* 0x0000000000487805 */ /* 0x000fe4000001ff00 */
[----:B------:R-:W-:Y:S02]  /*6ab0*/  @P1 LOP3.LUT R0, R0, 0x1, RZ, 0xc0, !PT ;  /* 0x0000000100001812 */ /* 0x000fe400078ec0ff */
[----:B------:R-:W-:Y:S02]  /*6ac0*/  CS2R R66, SRZ ;  /* 0x0000000000427805 */ /* 0x000fe4000001ff00 */
[----:B------:R-:W-:Y:S02]  /*6ad0*/  SHF.L.U32 R3, R90, 0x1f, RZ ;  /* 0x0000001f5a037819 */ /* 0x000fe400000006ff */
[----:B------:R-:W-:Y:S02]  /*6ae0*/  CS2R R64, SRZ ;  /* 0x0000000000407805 */ /* 0x000fe4000001ff00 */
[----:B------:R-:W-:Y:S02]  /*6af0*/  ISETP.NE.U32.OR P5, PT, R0, 0x1, !P1 ;  /* 0x000000010000780c */ /* 0x000fe40004fa5470 */
[----:B------:R-:W-:Y:S02]  /*6b00*/  CS2R R58, SRZ ;  /* 0x00000000003a7805 */ /* 0x000fe4000001ff00 */
[----:B------:R-:W-:Y:S02]  /*6b10*/  PLOP3.LUT P2, PT, PT, PT, UP1, 0x80, 0x8 ;  /* 0x000000000008781c */ /* 0x000fe40003f4f018 */
[----:B------:R-:W-:Y:S02]  /*6b20*/  CS2R R56, SRZ ;  /* 0x0000000000387805 */ /* 0x000fe4000001ff00 */
[----:B------:R-:W-:Y:S02]  /*6b30*/  LOP3.LUT P4, R86, R80, 0xff, RZ, 0xc0, !PT ;  /* 0x000000ff50567812 */ /* 0x000fe4000788c0ff */
[----:B------:R-:W-:Y:S02]  /*6b40*/  CS2R R50, SRZ ;  /* 0x0000000000327805 */ /* 0x000fe4000001ff00 */
[----:B------:R-:W-:Y:S02]  /*6b50*/  SEL R0, RZ, 0xffffffff, P3 ;  /* 0xffffffffff007807 */ /* 0x000fe40001800000 */
[----:B------:R-:W-:Y:S02]  /*6b60*/  CS2R R48, SRZ ;  /* 0x0000000000307805 */ /* 0x000fe4000001ff00 */
[----:B------:R-:W-:Y:S02]  /*6b70*/  P2R R97, PR, RZ, 0x20 ;  /* 0x00000020ff617803 */ /* 0x000fe40000000000 */
[----:B------:R-:W-:Y:S02]  /*6b80*/  @P5 SHF.L.U32 R2, R91, 0x1f, RZ ;  /* 0x0000001f5b025819 */ /* 0x000fe400000006ff */
[----:B------:R-:W-:Y:S02]  /*6b90*/  @P2 SEL R0, R5, R0, !P4 ;  /* 0x0000000005002207 */ /* 0x000fe40006000000 */
[----:B------:R-:W1:Y:S02]  /*6ba0*/  @P5 SYNCS.PHASECHK.TRANS64.TRYWAIT P1, [UR43+0x80], R2 ;  /* 0x00008002ff0055a7 */ /* 0x000e64000802112b */
[----:B------:R-:W-:Y:S04]  /*6bb0*/  LOP3.LUT R0, R0, 0x1, RZ, 0xc0, !PT ;  /* 0x0000000100007812 */ /* 0x000fe800078ec0ff */
[----:B------:R-:W-:Y:S04]  /*6bc0*/  ISETP.NE.U32.AND P2, PT, R0, 0x1, PT ;  /* 0x000000010000780c */ /* 0x000fe80003f45070 */
[----:B------:R-:W-:Y:S01]  /*6bd0*/  P2R R60, PR, RZ, 0x4 ;  /* 0x00000004ff3c7803 */ /* 0x000fe20000000000 */
[----:B------:R2:W4:Y:S01]  /*6be0*/  SYNCS.PHASECHK.TRANS64.TRYWAIT P0, [R98+URZ+0xf0], R3 ;  /* 0x0000f003620075a7 */ /* 0x00052200080011ff */
[----:B-1----:R-:W-:Y:S01]  /*6bf0*/  @P5 SEL R46, RZ, 0x1, !P1 ;  /* 0x00000001ff2e5807 */ /* 0x002fe20004800000 */
[----:B--2---:R-:W-:Y:S06]  /*6c00*/  @!P5 BRA `(.L_x_113) ;  /* 0x000000000058d947 */ /* 0x004fec0003800000 */
[----:B------:R-:W-:Y:S01]  /*6c10*/  IMAD.MOV.U32 R75, RZ, RZ, RZ ;  /* 0x000000ffff4b7224 */ /* 0x000fe200078e00ff */
[----:B------:R-:W-:Y:S01]  /*6c20*/  ISETP.NE.AND P1, PT, R46, RZ, PT ;  /* 0x000000ff2e00720c */ /* 0x000fe20003f25270 */
[----:B------:R-:W-:Y:S01]  /*6c30*/  BSSY B0, `(.L_x_114) ;  /* 0x000000c000007945 */ /* 0x000fe20003800000 */
[----:B------:R-:W-:Y:S02]  /*6c40*/  CS2R R50, SRZ ;  /* 0x0000000000327805 */ /* 0x000fe4000001ff00 */
[----:B------:R-:W-:Y:S02]  /*6c50*/  CS2R R48, SRZ ;  /* 0x0000000000307805 */ /* 0x000fe4000001ff00 */
[----:B------:R-:W-:Y:S02]  /*6c60*/  CS2R R58, SRZ ;  /* 0x00000000003a7805 */ /* 0x000fe4000001ff00 */
[----:B------:R-:W-:Y:S02]  /*6c70*/  CS2R R56, SRZ ;  /* 0x0000000000387805 */ /* 0x000fe4000001ff00 */
[----:B------:R-:W-:Y:S02]  /*6c80*/  CS2R R66, SRZ ;  /* 0x0000000000427805 */ /* 0x000fe4000001ff00 */
[----:B------:R-:W-:Y:S02]  /*6c90*/  CS2R R64, SRZ ;  /* 0x0000000000407805 */ /* 0x000fe4000001ff00 */
[----:B------:R-:W-:Y:S01]  /*6ca0*/  CS2R R72, SRZ ;  /* 0x0000000000487805 */ /* 0x000fe2000001ff00 */
[----:B------:R-:W-:Y:S06]  /*6cb0*/  @P1 BRA `(.L_x_115) ;  /* 0x00000000000c1947 */ /* 0x000fec0003800000 */
[----:B------:R-:W-:Y:S04]  /*6cc0*/  SHF.L.U32 R5, R91, 0x1f, RZ ;  /* 0x0000001f5b057819 */ /* 0x000fe800000006ff */
[----:B------:R-:W1:Y:S02]  /*6cd0*/  SYNCS.PHASECHK.TRANS64.TRYWAIT P1, [UR43+0x80], R5 ;  /* 0x00008005ff0075a7 */ /* 0x000e64000802112b */
[----:B-1----:R-:W-:Y:S05]  /*6ce0*/  @!P1 BRA `(.L_x_116) ;  /* 0x0000004000789947 */ /* 0x002fea0003800000 */
.L_x_115:
[----:B------:R-:W-:Y:S05]  /*6cf0*/  BSYNC B0 ;  /* 0x0000000000007941 */ /* 0x000fea0003800000 */
.L_x_114:
[----:B------:R-:W-:Y:S01]  /*6d00*/  ISETP.NE.AND P1, PT, R60, RZ, PT ;  /* 0x000000ff3c00720c */ /* 0x000fe20003f25270 */
[----:B------:R-:W-:Y:S11]  /*6d10*/  HFMA2 R47, -RZ, RZ, 0, 5.9604644775390625e-08 ;  /* 0x00000001ff2f7431 */ /* 0x000ff600000001ff */
[----:B------:R-:W-:Y:S01]  /*6d20*/  @!UPT UIADD3 URZ, UPT, UPT, URZ, URZ, URZ ;  /* 0x000000fffffff290 */ /* 0x000fe2000fffe0ff */
[----:B------:R2:W1:Y:S04]  /*6d30*/  @P1 LDS.128 R48, [R94] ;  /* 0x000000005e301984 */ /* 0x0004680000000c00 */
[----:B------:R2:W1:Y:S04]  /*6d40*/  @P1 LDS.128 R56, [R93+0x10] ;  /* 0x000010005d381984 */ /* 0x0004680000000c00 */
[----:B------:R2:W1:Y:S04]  /*6d50*/  @P1 LDS.128 R64, [R92+0x20] ;  /* 0x000020005c401984 */ /* 0x0004680000000c00 */
[----:B------:R2:W1:Y:S02]  /*6d60*/  @P1 LDS.128 R72, [R88+0x30] ;  /* 0x0000300058481984 */ /* 0x0004640000000c00 */
.L_x_113:
[----:B------:R-:W-:Y:S05]  /*6d70*/  BSYNC B1 ;  /* 0x0000000000017941 */ /* 0x000fea0003800000 */
.L_x_112:
[----:B-1----:R-:W-:Y:S04]  /*6d80*/  SHF.R.U32.HI R0, RZ, 0x15, R39 ;  /* 0x00000015ff007819 */ /* 0x002fe80000011627 */
[----:B------:R-:W-:Y:S01]  /*6d90*/  LOP3.LUT P1, RZ, R0, 0x3, R81, 0x48, !PT ;  /* 0x0000000300ff7812 */ /* 0x000fe20007824851 */
[----:B------:R-:W-:Y:S01]  /*6da0*/  @!UPT UIADD3 URZ, UPT, UPT, URZ, URZ, URZ ;  /* 0x000000fffffff290 */ /* 0x000fe2000fffe0ff */
[----:B----4-:R-:W-:Y:S11]  /*6db0*/  @P0 BRA `(.L_x_117) ;  /* 0x0000000000080947 */ /* 0x010ff60003800000 */
[----:B------:R-:W1:Y:S02]  /*6dc0*/  SYNCS.PHASECHK.TRANS64.TRYWAIT P0, [R98+URZ+0xf0], R3 ;  /* 0x0000f003620075a7 */ /* 0x000e6400080011ff */
[----:B-1----:R-:W-:Y:S05]  /*6dd0*/  @!P0 BRA `(.L_x_118) ;  /* 0x0000004000548947 */ /* 0x002fea0003800000 */
.L_x_117:
[----:B------:R-:W-:Y:S05]  /*6de0*/  @!P1 BRA `(.L_x_119) ;  /* 0x0000000000409947 */ /* 0x000fea0003800000 */
[----:B------:R-:W4:Y:S01]  /*6df0*/  LDCU.64 UR8, c[0x4][0x70] ;  /* 0x01000e00ff0877ac */ /* 0x000f220008000a00 */
[----:B-1----:R-:W-:Y:S01]  /*6e00*/  MOV R3, 0x0 ;  /* 0x0000000000037802 */ /* 0x002fe20000000f00 */
[----:B------:R-:W-:Y:S02]  /*6e10*/  HFMA2 R12, -RZ, RZ, 0, 5.9604644775390625e-08 ;  /* 0x00000001ff0c7431 */ /* 0x000fe400000001ff */
[----:B------:R-:W-:Y:S02]  /*6e20*/  IMAD.MOV.U32 R8, RZ, RZ, 0x192 ;  /* 0x00000192ff087424 */ /* 0x000fe400078e00ff */
[----:B------:R-:W-:Y:S01]  /*6e30*/  IMAD.MOV.U32 R13, RZ, RZ, RZ ;  /* 0x000000ffff0d7224 */ /* 0x000fe200078e00ff */
[----:B------:R-:W1:Y:S01]  /*6e40*/  LDCU.64 UR6, c[0x4][0x78] ;  /* 0x01000f00ff0677ac */ /* 0x000e620008000a00 */
[----:B------:R-:W2:Y:S01]  /*6e50*/  LDC.64 R2, c[0x4][R3] ;  /* 0x0100000003027b82 */ /* 0x000ea20000000a00 */
[----:B------:R-:W5:Y:S01]  /*6e60*/  LDCU.64 UR4, c[0x4][0x10] ;  /* 0x01000200ff0477ac */ /* 0x000f620008000a00 */
[----:B----4-:R-:W-:Y:S01]  /*6e70*/  MOV R5, UR9 ;  /* 0x0000000900057c02 */ /* 0x010fe20008000f00 */
[----:B------:R-:W-:Y:S01]  /*6e80*/  IMAD.U32 R4, RZ, RZ, UR8 ;  /* 0x00000008ff047e24 */ /* 0x000fe2000f8e00ff */
[----:B-1----:R-:W-:Y:S01]  /*6e90*/  MOV R7, UR7 ;  /* 0x0000000700077c02 */ /* 0x002fe20008000f00 */
[----:B------:R-:W-:Y:S01]  /*6ea0*/  IMAD.U32 R6, RZ, RZ, UR6 ;  /* 0x00000006ff067e24 */ /* 0x000fe2000f8e00ff */
[----:B-----5:R-:W-:Y:S01]  /*6eb0*/  MOV R11, UR5 ;  /* 0x00000005000b7c02 */ /* 0x020fe20008000f00 */
[----:B------:R-:W-:Y:S02]  /*6ec0*/  IMAD.U32 R10, RZ, RZ, UR4 ;  /* 0x00000004ff0a7e24 */ /* 0x000fe4000f8e00ff */
[----:B------:R-:W-:Y:S07]  /*6ed0*/  LEPC R20, `(.L_x_119) ;  /* 0x000000001014794e */ /* 0x000fee0000000000 */
[----:B--23--:R-:W-:Y:S05]  /*6ee0*/  CALL.ABS.NOINC R2 ;  /* 0x0000000002007343 */ /* 0x00cfea0003c00000 */
.L_x_119:
[----:B------:R-:W-:Y:S05]  /*6ef0*/  WARPSYNC.ALL ;  /* 0x0000000000007948 */ /* 0x000fea0003800000 */
[----:B------:R-:W-:Y:S01]  /*6f00*/  R2UR UR4, R39 ;  /* 0x00000000270472ca */ /* 0x000fe200000e0000 */
[--C-:B------:R-:W-:Y:S01]  /*6f10*/  HADD2.F32 R40, -RZ, R48.reuse.H0_H0 ;  /* 0x20000030ff287230 */ /* 0x100fe20000004100 */
[----:B------:R-:W-:Y:S01]  /*6f20*/  ISETP.NE.AND P0, PT, R96, RZ, PT ;  /* 0x000000ff6000720c */ /* 0x000fe20003f05270 */
[----:B------:R-:W-:Y:S01]  /*6f30*/  HADD2.F32 R43, -RZ, R48.H1_H1 ;  /* 0x30000030ff2b7230 */ /* 0x000fe20000004100 */
[----:B------:R-:W-:Y:S01]  /*6f40*/  BSSY.RECONVERGENT B0, `(.L_x_120) ;  /* 0x000008b000007945 */ /* 0x000fe20003800200 */
[----:B------:R-:W-:Y:S02]  /*6f50*/  HADD2.F32 R42, -RZ, R49.H0_H0 ;  /* 0x20000031ff2a7230 */ /* 0x000fe40000004100 */
[----:B------:R-:W-:Y:S02]  /*6f60*/  HADD2.F32 R45, -RZ, R51.H0_H0 ;  /* 0x20000033ff2d7230 */ /* 0x000fe40000004100 */
[----:B------:R-:W-:Y:S04]  /*6f70*/  HADD2.F32 R44, -RZ, R75.H1_H1 ;  /* 0x3000004bff2c7230 */ /* 0x000fe80000004100 */
[----:B------:R-:W3:Y:S02]  /*6f80*/  LDTM.x32 R4, tmem[UR4] ;  /* 0x00000004000479ee */ /* 0x000ee400082c0000 */
[C---:B---3--:R-:W-:Y:S01]  /*6f90*/  FMUL R0, R38.reuse, R4 ;  /* 0x0000000426007220 */ /* 0x048fe20000400000 */
[C---:B------:R-:W-:Y:S01]  /*6fa0*/  FMUL R2, R38.reuse, R5 ;  /* 0x0000000526027220 */ /* 0x040fe20000400000 */
[C---:B-1----:R-:W-:Y:S01]  /*6fb0*/  FMUL R3, R38.reuse, R6 ;  /* 0x0000000626037220 */ /* 0x042fe20000400000 */
[C---:B------:R-:W-:Y:S01]  /*6fc0*/  FMUL R7, R38.reuse, R7 ;  /* 0x0000000726077220 */ /* 0x040fe20000400000 */
[C---:B------:R-:W-:Y:S01]  /*6fd0*/  FFMA R0, R41.reuse, R40, R0 ;  /* 0x0000002829007223 */ /* 0x040fe20000000000 */
[----:B------:R-:W-:Y:S02]  /*6fe0*/  HADD2.F32 R40, -RZ, R49.H1_H1 ;  /* 0x30000031ff287230 */ /* 0x000fe40000004100 */
[C---:B------:R-:W-:Y:S01]  /*6ff0*/  FFMA R2, R41.reuse, R43, R2 ;  /* 0x0000002b29027223 */ /* 0x040fe20000000002 */
[C---:B------:R-:W-:Y:S01]  /*7000*/  FFMA R3, R41.reuse, R42, R3 ;  /* 0x0000002a29037223 */ /* 0x040fe20000000003 */
[--C-:B------:R-:W-:Y:S02]  /*7010*/  HADD2.F32 R43, -RZ, R50.reuse.H0_H0 ;  /* 0x20000032ff2b7230 */ /* 0x100fe40000004100 */
[----:B------:R-:W-:Y:S01]  /*7020*/  FMUL R4, R38, R8 ;  /* 0x0000000826047220 */ /* 0x000fe20000400000 */
[----:B------:R-:W-:Y:S01]  /*7030*/  HADD2.F32 R42, -RZ, R50.H1_H1 ;  /* 0x30000032ff2a7230 */ /* 0x000fe20000004100 */
[----:B------:R-:W-:Y:S01]  /*7040*/  F2FP.F16.F32.PACK_AB R52, R2, R0 ;  /* 0x000000000234723e */ /* 0x000fe200000000ff */
[C---:B------:R-:W-:Y:S01]  /*7050*/  FFMA R7, R41.reuse, R40, R7 ;  /* 0x0000002829077223 */ /* 0x040fe20000000007 */
[----:B------:R-:W-:Y:S01]  /*7060*/  FFMA R4, R41, R43, R4 ;  /* 0x0000002b29047223 */ /* 0x000fe20000000004 */
[C---:B------:R-:W-:Y:S01]  /*7070*/  FMUL R5, R38.reuse, R9 ;  /* 0x0000000926057220 */ /* 0x040fe20000400000 */
[C---:B------:R-:W-:Y:S01]  /*7080*/  FMUL R6, R38.reuse, R10 ;  /* 0x0000000a26067220 */ /* 0x040fe20000400000 */
[----:B------:R-:W-:Y:S01]  /*7090*/  HADD2.F32 R40, -RZ, R51.H1_H1 ;  /* 0x30000033ff287230 */ /* 0x000fe20000004100 */
[----:B------:R-:W-:Y:S01]  /*70a0*/  F2FP.F16.F32.PACK_AB R53, R7, R3 ;  /* 0x000000030735723e */ /* 0x000fe200000000ff */
[C---:B------:R-:W-:Y:S01]  /*70b0*/  FFMA R5, R41.reuse, R42, R5 ;  /* 0x0000002a29057223 */ /* 0x040fe20000000005 */
[----:B------:R-:W-:Y:S01]  /*70c0*/  FFMA R6, R41, R45, R6 ;  /* 0x0000002d29067223 */ /* 0x000fe20000000006 */
[C---:B------:R-:W-:Y:S01]  /*70d0*/  FMUL R11, R38.reuse, R11 ;  /* 0x0000000b260b7220 */ /* 0x040fe20000400000 */
[--C-:B------:R-:W-:Y:S02]  /*70e0*/  HADD2.F32 R43, -RZ, R56.reuse.H0_H0 ;  /* 0x20000038ff2b7230 */ /* 0x100fe40000004100 */
[C---:B------:R-:W-:Y:S01]  /*70f0*/  FMUL R8, R38.reuse, R12 ;  /* 0x0000000c26087220 */ /* 0x040fe20000400000 */
[----:B------:R-:W-:Y:S01]  /*7100*/  F2FP.F16.F32.PACK_AB R54, R5, R4 ;  /* 0x000000040536723e */ /* 0x000fe200000000ff */
[C---:B------:R-:W-:Y:S01]  /*7110*/  FFMA R11, R41.reuse, R40, R11 ;  /* 0x00000028290b7223 */ /* 0x040fe2000000000b */
[----:B------:R-:W-:Y:S02]  /*7120*/  HADD2.F32 R40, -RZ, R56.H1_H1 ;  /* 0x30000038ff287230 */ /* 0x000fe40000004100 */
[----:B------:R-:W-:Y:S01]  /*7130*/  FFMA R8, R41, R43, R8 ;  /* 0x0000002b29087223 */ /* 0x000fe20000000008 */
[C---:B------:R-:W-:Y:S01]  /*7140*/  FMUL R9, R38.reuse, R13 ;  /* 0x0000000d26097220 */ /* 0x040fe20000400000 */
[--C-:B------:R-:W-:Y:S01]  /*7150*/  HADD2.F32 R45, -RZ, R57.reuse.H0_H0 ;  /* 0x20000039ff2d7230 */ /* 0x100fe20000004100 */
[----:B------:R-:W-:Y:S01]  /*7160*/  F2FP.F16.F32.PACK_AB R55, R11, R6 ;  /* 0x000000060b37723e */ /* 0x000fe200000000ff */
[C---:B------:R-:W-:Y:S01]  /*7170*/  FMUL R10, R38.reuse, R14 ;  /* 0x0000000e260a7220 */ /* 0x040fe20000400000 */
[----:B------:R-:W-:Y:S02]  /*7180*/  HADD2.F32 R42, -RZ, R57.H1_H1 ;  /* 0x30000039ff2a7230 */ /* 0x000fe40000004100 */
[C---:B------:R-:W-:Y:S01]  /*7190*/  FFMA R9, R41.reuse, R40, R9 ;  /* 0x0000002829097223 */ /* 0x040fe20000000009 */
[C---:B------:R-:W-:Y:S01]  /*71a0*/  FMUL R15, R38.reuse, R15 ;  /* 0x0000000f260f7220 */ /* 0x040fe20000400000 */
[----:B------:R1:W-:Y:S01]  /*71b0*/  STS.128 [R94], R52 ;  /* 0x000000345e007388 */ /* 0x0003e20000000c00 */
[----:B------:R-:W-:Y:S01]  /*71c0*/  FFMA R10, R41, R45, R10 ;  /* 0x0000002d290a7223 */ /* 0x000fe2000000000a */
[--C-:B------:R-:W-:Y:S01]  /*71d0*/  HADD2.F32 R40, -RZ, R58.reuse.H0_H0 ;  /* 0x2000003aff287230 */ /* 0x100fe20000004100 */
[----:B------:R-:W-:Y:S01]  /*71e0*/  F2FP.F16.F32.PACK_AB R68, R9, R8 ;  /* 0x000000080944723e */ /* 0x000fe200000000ff */
[----:B------:R-:W-:Y:S01]  /*71f0*/  FFMA R15, R41, R42, R15 ;  /* 0x0000002a290f7223 */ /* 0x000fe2000000000f */
[C---:B------:R-:W-:Y:S01]  /*7200*/  FMUL R12, R38.reuse, R16 ;  /* 0x00000010260c7220 */ /* 0x040fe20000400000 */
[----:B------:R-:W-:Y:S02]  /*7210*/  HADD2.F32 R42, -RZ, R58.H1_H1 ;  /* 0x3000003aff2a7230 */ /* 0x000fe40000004100 */
[C---:B------:R-:W-:Y:S01]  /*7220*/  FMUL R13, R38.reuse, R17 ;  /* 0x00000011260d7220 */ /* 0x040fe20000400000 */
[--C-:B------:R-:W-:Y:S01]  /*7230*/  HADD2.F32 R43, -RZ, R59.reuse.H0_H0 ;  /* 0x2000003bff2b7230 */ /* 0x100fe20000004100 */
[----:B------:R-:W-:Y:S01]  /*7240*/  F2FP.F16.F32.PACK_AB R69, R15, R10 ;  /* 0x0000000a0f45723e */ /* 0x000fe200000000ff */
[C---:B------:R-:W-:Y:S01]  /*7250*/  FFMA R12, R41.reuse, R40, R12 ;  /* 0x00000028290c7223 */ /* 0x040fe2000000000c */
[C---:B------:R-:W-:Y:S01]  /*7260*/  FFMA R13, R41.reuse, R42, R13 ;  /* 0x0000002a290d7223 */ /* 0x040fe2000000000d */
[C---:B------:R-:W-:Y:S01]  /*7270*/  FMUL R14, R38.reuse, R18 ;  /* 0x00000012260e7220 */ /* 0x040fe20000400000 */
[----:B------:R-:W-:Y:S02]  /*7280*/  HADD2.F32 R40, -RZ, R59.H1_H1 ;  /* 0x3000003bff287230 */ /* 0x000fe40000004100 */
[C---:B------:R-:W-:Y:S01]  /*7290*/  FMUL R19, R38.reuse, R19 ;  /* 0x0000001326137220 */ /* 0x040fe20000400000 */
[C---:B------:R-:W-:Y:S01]  /*72a0*/  FMUL R16, R38.reuse, R20 ;  /* 0x0000001426107220 */ /* 0x040fe20000400000 */
[C---:B------:R-:W-:Y:S01]  /*72b0*/  FFMA R14, R41.reuse, R43, R14 ;  /* 0x0000002b290e7223 */ /* 0x040fe2000000000e */
[--C-:B------:R-:W-:Y:S02]  /*72c0*/  HADD2.F32 R43, -RZ, R64.reuse.H0_H0 ;  /* 0x20000040ff2b7230 */ /* 0x100fe40000004100 */
[C---:B------:R-:W-:Y:S01]  /*72d0*/  FFMA R19, R41.reuse, R40, R19 ;  /* 0x0000002829137223 */ /* 0x040fe20000000013 */
[----:B------:R-:W-:Y:S02]  /*72e0*/  HADD2.F32 R42, -RZ, R64.H1_H1 ;  /* 0x30000040ff2a7230 */ /* 0x000fe40000004100 */
[C---:B------:R-:W-:Y:S01]  /*72f0*/  FMUL R17, R38.reuse, R21 ;  /* 0x0000001526117220 */ /* 0x040fe20000400000 */
[--C-:B------:R-:W-:Y:S02]  /*7300*/  HADD2.F32 R45, -RZ, R65.reuse.H0_H0 ;  /* 0x20000041ff2d7230 */ /* 0x100fe40000004100 */
[C---:B------:R-:W-:Y:S01]  /*7310*/  FMUL R18, R38.reuse, R22 ;  /* 0x0000001626127220 */ /* 0x040fe20000400000 */
[----:B------:R-:W-:Y:S02]  /*7320*/  HADD2.F32 R40, -RZ, R65.H1_H1 ;  /* 0x30000041ff287230 */ /* 0x000fe40000004100 */
[C---:B------:R-:W-:Y:S01]  /*7330*/  FMUL R23, R38.reuse, R23 ;  /* 0x0000001726177220 */ /* 0x040fe20000400000 */
[C---:B------:R-:W-:Y:S01]  /*7340*/  FFMA R16, R41.reuse, R43, R16 ;  /* 0x0000002b29107223 */ /* 0x040fe20000000010 */
[C---:B------:R-:W-:Y:S01]  /*7350*/  FFMA R17, R41.reuse, R42, R17 ;  /* 0x0000002a29117223 */ /* 0x040fe20000000011 */
[C---:B------:R-:W-:Y:S01]  /*7360*/  FFMA R18, R41.reuse, R45, R18 ;  /* 0x0000002d29127223 */ /* 0x040fe20000000012 */
[C---:B------:R-:W-:Y:S01]  /*7370*/  FFMA R23, R41.reuse, R40, R23 ;  /* 0x0000002829177223 */ /* 0x040fe20000000017 */
[--C-:B------:R-:W-:Y:S02]  /*7380*/  HADD2.F32 R43, -RZ, R66.reuse.H0_H0 ;  /* 0x20000042ff2b7230 */ /* 0x100fe40000004100 */
[C---:B------:R-:W-:Y:S01]  /*7390*/  FMUL R20, R38.reuse, R24 ;  /* 0x0000001826147220 */ /* 0x040fe20000400000 */
        /* <DEDUP_REMOVED lines=9> */
[----:B------:R-:W-:Y:S01]  /*7430*/  FFMA R27, R41, R42, R27 ;  /* 0x0000002a291b7223 */ /* 0x000fe2000000001b */
[--C-:B------:R-:W-:Y:S02]  /*7440*/  HADD2.F32 R40, -RZ, R72.reuse.H0_H0 ;  /* 0x20000048ff287230 */ /* 0x100fe40000004100 */
[C---:B------:R-:W-:Y:S01]  /*7450*/  FMUL R24, R38.reuse, R28 ;  /* 0x0000001c26187220 */ /* 0x040fe20000400000 */
[----:B------:R-:W-:Y:S02]  /*7460*/  HADD2.F32 R42, -RZ, R72.H1_H1 ;  /* 0x30000048ff2a7230 */ /* 0x000fe40000004100 */
[C---:B------:R-:W-:Y:S01]  /*7470*/  FMUL R25, R38.reuse, R29 ;  /* 0x0000001d26197220 */ /* 0x040fe20000400000 */
[--C-:B------:R-:W-:Y:S02]  /*7480*/  HADD2.F32 R43, -RZ, R73.reuse.H0_H0 ;  /* 0x20000049ff2b7230 */ /* 0x100fe40000004100 */
[C---:B------:R-:W-:Y:S01]  /*7490*/  FMUL R26, R38.reuse, R30 ;  /* 0x0000001e261a7220 */ /* 0x040fe20000400000 */
[----:B------:R-:W-:Y:S01]  /*74a0*/  F2FP.F16.F32.PACK_AB R70, R13, R12 ;  /* 0x0000000c0d46723e */ /* 0x000fe200000000ff */
[----:B------:R-:W-:Y:S01]  /*74b0*/  FFMA R24, R41, R40, R24 ;  /* 0x0000002829187223 */ /* 0x000fe20000000018 */
[----:B------:R-:W-:Y:S01]  /*74c0*/  F2FP.F16.F32.PACK_AB R71, R19, R14 ;  /* 0x0000000e1347723e */ /* 0x000fe200000000ff */
[C---:B------:R-:W-:Y:S01]  /*74d0*/  FFMA R25, R41.reuse, R42, R25 ;  /* 0x0000002a29197223 */ /* 0x040fe20000000019 */
[C---:B------:R-:W-:Y:S01]  /*74e0*/  FFMA R26, R41.reuse, R43, R26 ;  /* 0x0000002b291a7223 */ /* 0x040fe2000000001a */
[----:B------:R-:W-:Y:S02]  /*74f0*/  HADD2.F32 R40, -RZ, R73.H1_H1 ;  /* 0x30000049ff287230 */ /* 0x000fe40000004100 */
[C---:B------:R-:W-:Y:S01]  /*7500*/  FMUL R31, R38.reuse, R31 ;  /* 0x0000001f261f7220 */ /* 0x040fe20000400000 */
[----:B------:R1:W-:Y:S01]  /*7510*/  STS.128 [R93+0x10], R68 ;  /* 0x000010445d007388 */ /* 0x0003e20000000c00 */
[--C-:B------:R-:W-:Y:S02]  /*7520*/  HADD2.F32 R43, -RZ, R74.reuse.H0_H0 ;  /* 0x2000004aff2b7230 */ /* 0x100fe40000004100 */
[C---:B------:R-:W-:Y:S01]  /*7530*/  FMUL R28, R38.reuse, R32 ;  /* 0x00000020261c7220 */ /* 0x040fe20000400000 */
[----:B------:R-:W-:Y:S02]  /*7540*/  HADD2.F32 R42, -RZ, R74.H1_H1 ;  /* 0x3000004aff2a7230 */ /* 0x000fe40000004100 */
[C---:B------:R-:W-:Y:S01]  /*7550*/  FMUL R29, R38.reuse, R33 ;  /* 0x00000021261d7220 */ /* 0x040fe20000400000 */
[----:B------:R-:W-:Y:S02]  /*7560*/  HADD2.F32 R45, -RZ, R75.H0_H0 ;  /* 0x2000004bff2d7230 */ /* 0x000fe40000004100 */
[C---:B------:R-:W-:Y:S01]  /*7570*/  FMUL R30, R38.reuse, R34 ;  /* 0x00000022261e7220 */ /* 0x040fe20000400000 */
[----:B------:R-:W-:Y:S01]  /*7580*/  FFMA R31, R41, R40, R31 ;  /* 0x00000028291f7223 */ /* 0x000fe2000000001f */
[----:B------:R-:W-:Y:S01]  /*7590*/  FMUL R35, R38, R35 ;  /* 0x0000002326237220 */ /* 0x000fe20000400000 */
[----:B------:R-:W-:Y:S01]  /*75a0*/  F2FP.F16.F32.PACK_AB R100, R17, R16 ;  /* 0x000000101164723e */ /* 0x000fe200000000ff */
[----:B------:R-:W-:Y:S01]  /*75b0*/  FFMA R28, R41, R43, R28 ;  /* 0x0000002b291c7223 */ /* 0x000fe2000000001c */
[----:B------:R-:W-:Y:S01]  /*75c0*/  F2FP.F16.F32.PACK_AB R101, R23, R18 ;  /* 0x000000121765723e */ /* 0x000fe200000000ff */
[----:B------:R-:W-:Y:S01]  /*75d0*/  FFMA R29, R41, R42, R29 ;  /* 0x0000002a291d7223 */ /* 0x000fe2000000001d */
[----:B------:R-:W-:Y:S01]  /*75e0*/  F2FP.F16.F32.PACK_AB R102, R21, R20 ;  /* 0x000000141566723e */ /* 0x000fe200000000ff */
[----:B------:R-:W-:Y:S01]  /*75f0*/  FFMA R30, R41, R45, R30 ;  /* 0x0000002d291e7223 */ /* 0x000fe2000000001e */
[----:B------:R-:W-:Y:S01]  /*7600*/  F2FP.F16.F32.PACK_AB R103, R27, R22 ;  /* 0x000000161b67723e */ /* 0x000fe200000000ff */
[----:B------:R-:W-:Y:S01]  /*7610*/  FFMA R35, R41, R44, R35 ;  /* 0x0000002c29237223 */ /* 0x000fe20000000023 */
[----:B------:R-:W-:Y:S02]  /*7620*/  F2FP.F16.F32.PACK_AB R104, R25, R24 ;  /* 0x000000181968723e */ /* 0x000fe400000000ff */
[----:B------:R-:W-:Y:S01]  /*7630*/  F2FP.F16.F32.PACK_AB R105, R31, R26 ;  /* 0x0000001a1f69723e */ /* 0x000fe200000000ff */
[----:B------:R1:W-:Y:S01]  /*7640*/  STS.128 [R92+0x20], R100 ;  /* 0x000020645c007388 */ /* 0x0003e20000000c00 */
[----:B------:R-:W-:Y:S02]  /*7650*/  F2FP.F16.F32.PACK_AB R106, R29, R28 ;  /* 0x0000001c1d6a723e */ /* 0x000fe400000000ff */
[----:B------:R-:W-:Y:S05]  /*7660*/  F2FP.F16.F32.PACK_AB R107, R35, R30 ;  /* 0x0000001e236b723e */ /* 0x000fea00000000ff */
[----:B------:R1:W-:Y:S01]  /*7670*/  STS.128 [R88+0x30], R104 ;  /* 0x0000306858007388 */ /* 0x0003e20000000c00 */
[----:B------:R-:W-:Y:S01]  /*7680*/  @!PT LDS RZ, [RZ] ;  /* 0x00000000fffff984 */ /* 0x000fe20000000800 */
[----:B------:R-:W-:Y:S01]  /*7690*/  @!PT LDS RZ, [RZ] ;  /* 0x00000000fffff984 */ /* 0x000fe20000000800 */
[----:B------:R-:W-:Y:S01]  /*76a0*/  @!PT LDS RZ, [RZ] ;  /* 0x00000000fffff984 */ /* 0x000fe20000000800 */
[----:B------:R-:W-:Y:S01]  /*76b0*/  @!PT LDS RZ, [RZ] ;  /* 0x00000000fffff984 */ /* 0x000fe20000000800 */
[----:B------:R3:W-:Y:S07]  /*76c0*/  MEMBAR.ALL.CTA ;  /* 0x0000000000007992 */ /* 0x0007ee0000008000 */
[----:B---3--:R-:W3:Y:S02]  /*76d0*/  FENCE.VIEW.ASYNC.S ;  /* 0x00000000000073c6 */ /* 0x008ee40000000000 */
[----:B---3--:R-:W-:Y:S06]  /*76e0*/  BAR.SYNC.DEFER_BLOCKING 0x1, 0x80 ;  /* 0x0042000000007b1d */ /* 0x008fec0000010000 */
[----:B------:R-:W-:Y:S05]  /*76f0*/  @P0 BRA `(.L_x_121) ;  /* 0x00000000003c0947 */ /* 0x000fea0003800000 */
[----:B------:R-:W3:Y:S01]  /*7700*/  LDCU.64 UR6, c[0x0][0x348] ;  /* 0x00006900ff0677ac */ /* 0x000ee20008000a00 */
[----:B------:R-:W-:Y:S01]  /*7710*/  UIADD3 UR4, UPT, UPT, UR43, 0x200, URZ ;  /* 0x000002002b047890 */ /* 0x000fe2000fffe0ff */
[----:B------:R-:W-:Y:S01]  /*7720*/  UMOV UR51, UR36 ;  /* 0x0000002400337c82 */ /* 0x000fe20008000000 */
[----:B------:R-:W-:Y:S02]  /*7730*/  UIADD3 UR9, UPT, UPT, UR49, 0x80, URZ ;  /* 0x0000008031097890 */ /* 0x000fe4000fffe0ff */
[----:B------:R-:W-:Y:S02]  /*7740*/  UIADD3 UR8, UPT, UPT, UR43, 0x1200, URZ ;  /* 0x000012002b087890 */ /* 0x000fe4000fffe0ff */
[----:B------:R-:W-:Y:S01]  /*7750*/  MOV R85, UR4 ;  /* 0x0000000400557c02 */ /* 0x000fe20008000f00 */
[----:B------:R-:W-:Y:S01]  /*7760*/  UMOV UR10, UR50 ;  /* 0x00000032000a7c82 */ /* 0x000fe20008000000 */
[----:B------:R-:W-:Y:S02]  /*7770*/  UMOV UR11, UR36 ;  /* 0x00000024000b7c82 */ /* 0x000fe40008000000 */
[----:B------:R-:W-:Y:S01]  /*7780*/  R2UR UR48, R85 ;  /* 0x00000000553072ca */ /* 0x000fe200000e0000 */
[----:B---3--:R-:W-:Y:S04]  /*7790*/  UIADD3 UR4, UP0, UPT, UR6, 0x680, URZ ;  /* 0x0000068006047890 */ /* 0x008fe8000ff1e0ff */
[----:B------:R-:W-:Y:S09]  /*77a0*/  UIADD3.X UR5, UPT, UPT, URZ, UR7, URZ, UP0, !UPT ;  /* 0x00000007ff057290 */ /* 0x000ff200087fe4ff */
[----:B------:R3:W-:Y:S01]  /*77b0*/  UTMASTG.3D [UR48], [UR4] ;  /* 0x00000030040073b5 */ /* 0x0007e20008010000 */
[----:B------:R3:W-:Y:S01]  /*77c0*/  UTMASTG.3D [UR8], [UR4] ;  /* 0x00000008040073b5 */ /* 0x0007e20008010000 */
[----:B------:R0:W-:Y:S01]  /*77d0*/  UTMACMDFLUSH ;  /* 0x00000000000079b7 */ /* 0x0001e20000000000 */
[----:B---3--:R-:W-:Y:S04]  /*77e0*/  DEPBAR.LE SB0, 0x1 ;  /* 0x000080400000791a */ /* 0x008fe80000000000 */
.L_x_121:
[----:B------:R-:W-:Y:S05]  /*77f0*/  BSYNC.RECONVERGENT B0 ;  /* 0x0000000000007941 */ /* 0x000fea0003800200 */
.L_x_120:
[----:B------:R-:W-:Y:S01]  /*7800*/  BAR.SYNC.DEFER_BLOCKING 0x1, 0x80 ;  /* 0x0042000000007b1d */ /* 0x000fe20000010000 */
[----:B------:R-:W-:Y:S01]  /*7810*/  ISETP.NE.AND P1, PT, R97, RZ, PT ;  /* 0x000000ff6100720c */ /* 0x000fe20003f25270 */
[----:B------:R-:W-:Y:S01]  /*7820*/  UISETP.NE.AND UP0, UPT, UR47, URZ, UPT ;  /* 0x000000ff2f00728c */ /* 0x000fe2000bf05270 */
[----:B------:R-:W-:Y:S11]  /*7830*/  LEA R3, R47, UR43, 0x3 ;  /* 0x0000002b2f037c11 */ /* 0x000ff6000f8e18ff */
[----:B------:R-:W-:Y:S01]  /*7840*/  @P1 SHF.L.U32 R4, R91, 0x1f, RZ ;  /* 0x0000001f5b041819 */ /* 0x000fe200000006ff */
[----:B------:R-:W-:Y:S06]  /*7850*/  BRA.U !UP0, `(.L_x_122) ;  /* 0x0000000108247547 */ /* 0x000fec000b800000 */
[----:B------:R-:W3:Y:S01]  /*7860*/  S2R R0, SR_CgaCtaId ;  /* 0x0000000000007919 */ /* 0x000ee20000008800 */
[----:B------:R-:W-:Y:S01]  /*7870*/  IMAD.U32 R2, RZ, RZ, UR46 ;  /* 0x0000002eff027e24 */ /* 0x000fe2000f8e00ff */
[----:B------:R-:W-:Y:S04]  /*7880*/  UIADD3 UR4, UPT, UPT, UR46, 0x1, URZ ;  /* 0x000000012e047890 */ /* 0x000fe8000fffe0ff */
[----:B------:R-:W-:Y:S01]  /*7890*/  @P1 LEA R2, R2, UR43, 0x3 ;  /* 0x0000002b02021c11 */ /* 0x000fe2000f8e18ff */
[----:B------:R-:W-:Y:S04]  /*78a0*/  UISETP.NE.AND UP0, UPT, UR4, 0x4, UPT ;  /* 0x000000040400788c */ /* 0x000fe8000bf05270 */
[----:B------:R-:W-:Y:S01]  /*78b0*/  @P1 VIADD R5, R2, 0xa0 ;  /* 0x000000a002051836 */ /* 0x000fe20000000000 */
[----:B------:R-:W-:Y:S04]  /*78c0*/  USEL UR46, UR4, URZ, UP0 ;  /* 0x000000ff042e7287 */ /* 0x000fe80008000000 */
[----:B---3--:R-:W-:Y:S04]  /*78d0*/  @P1 PRMT R0, R0, 0x654, R5 ;  /* 0x0000065400001816 */ /* 0x008fe80000000005 */
[----:B------:R3:W-:Y:S04]  /*78e0*/  @P1 SYNCS.ARRIVE.TRANS64.RED.A1T0 RZ, [R0+URZ], RZ ;  /* 0x000000ff00ff19a7 */ /* 0x0007e800081004ff */
.L_x_122:
[----:B------:R-:W4:Y:S01]  /*78f0*/  @P1 SYNCS.PHASECHK.TRANS64.TRYWAIT P0, [R3+URZ+0x80], R4 ;  /* 0x00008004030015a7 */ /* 0x000f2200080011ff */
[----:B------:R-:W-:Y:S01]  /*7900*/  BSSY B1, `(.L_x_123) ;  /* 0x0000016000017945 */ /* 0x000fe20003800000 */
[----:B----4-:R-:W-:Y:S03]  /*7910*/  @P1 SEL R46, RZ, 0x1, !P0 ;  /* 0x00000001ff2e1807 */ /* 0x010fe60004000000 */
[----:B------:R-:W-:Y:S05]  /*7920*/  @!P1 BRA `(.L_x_124) ;  /* 0x00000000004c9947 */ /* 0x000fea0003800000 */
[----:B------:R-:W-:Y:S01]  /*7930*/  ISETP.NE.AND P0, PT, R46, RZ, PT ;  /* 0x000000ff2e00720c */ /* 0x000fe20003f05270 */
[----:B------:R-:W-:Y:S01]  /*7940*/  BSSY B0, `(.L_x_125) ;  /* 0x000000b000007945 */ /* 0x000fe20003800000 */
[----:B------:R-:W-:Y:S11]  /*7950*/  ISETP.NE.AND P1, PT, R60, RZ, PT ;  /* 0x000000ff3c00720c */ /* 0x000ff60003f25270 */
[----:B------:R-:W-:Y:S02]  /*7960*/  @!UPT UIADD3 URZ, UPT, UPT, URZ, URZ, URZ ;  /* 0x000000fffffff290 */ /* 0x000fe4000fffe0ff */
[C---:B------:R-:W-:Y:S01]  /*7970*/  @P1 IMAD R6, R47.reuse, 0x2000, R94 ;  /* 0x000020002f061824 */ /* 0x040fe200078e025e */
[C---:B------:R-:W-:Y:S01]  /*7980*/  @P1 LEA R4, R47.reuse, R92, 0xd ;  /* 0x0000005c2f041211 */ /* 0x040fe200078e68ff */
[C---:B------:R-:W-:Y:S02]  /*7990*/  @P1 IMAD R5, R47.reuse, 0x2000, R93 ;  /* 0x000020002f051824 */ /* 0x040fe400078e025d */
[----:B------:R-:W-:Y:S01]  /*79a0*/  @P1 IMAD R2, R47, 0x2000, R88 ;  /* 0x000020002f021824 */ /* 0x000fe200078e0258 */
[----:B------:R-:W-:Y:S06]  /*79b0*/  @P0 BRA `(.L_x_126) ;  /* 0x00000000000c0947 */ /* 0x000fec0003800000 */
[----:B---3--:R-:W-:Y:S04]  /*79c0*/  SHF.L.U32 R0, R91, 0x1f, RZ ;  /* 0x0000001f5b007819 */ /* 0x008fe800000006ff */
[----:B------:R-:W3:Y:S02]  /*79d0*/  SYNCS.PHASECHK.TRANS64.TRYWAIT P0, [R3+URZ+0x80], R0 ;  /* 0x00008000030075a7 */ /* 0x000ee400080011ff */
[----:B---3--:R-:W-:Y:S05]  /*79e0*/  @!P0 BRA `(.L_x_127) ;  /* 0x0000003400648947 */ /* 0x008fea0003800000 */
.L_x_126:
[----:B------:R-:W-:Y:S05]  /*79f0*/  BSYNC B0 ;  /* 0x0000000000007941 */ /* 0x000fea0003800000 */
.L_x_125:
[----:B------:R-:W-:Y:S02]  /*7a00*/  ISETP.NE.AND P0, PT, R60, RZ, PT ;  /* 0x000000ff3c00720c */ /* 0x000fe40003f05270 */
[----:B------:R-:W-:Y:S11]  /*7a10*/  IADD3 R47, PT, PT, R47, 0x1, RZ ;  /* 0x000000012f2f7810 */ /* 0x000ff60007ffe0ff */
[----:B------:R4:W1:Y:S04]  /*7a20*/  @P0 LDS.128 R48, [R6] ;  /* 0x0000000006300984 */ /* 0x0008680000000c00 */
[----:B------:R4:W1:Y:S04]  /*7a30*/  @P0 LDS.128 R56, [R5+0x10] ;  /* 0x0000100005380984 */ /* 0x0008680000000c00 */
[----:B------:R4:W1:Y:S04]  /*7a40*/  @P0 LDS.128 R64, [R4+0x20] ;  /* 0x0000200004400984 */ /* 0x0008680000000c00 */
[----:B------:R4:W1:Y:S02]  /*7a50*/  @P0 LDS.128 R72, [R2+0x30] ;  /* 0x0000300002480984 */ /* 0x0008640000000c00 */
.L_x_124:
[----:B------:R-:W-:Y:S05]  /*7a60*/  BSYNC B1 ;  /* 0x0000000000017941 */ /* 0x000fea0003800000 */
.L_x_123:
[----:B---3--:R-:W-:Y:S05]  /*7a70*/  VIADD R0, R39, 0x20 ;  /* 0x0000002027007836 */ /* 0x008fea0000000000 */
[----:B------:R-:W-:Y:S04]  /*7a80*/  SHF.R.U32.HI R0, RZ, 0x15, R0 ;  /* 0x00000015ff007819 */ /* 0x000fe80000011600 */
[----:B------:R-:W-:Y:S11]  /*7a90*/  LOP3.LUT P0, RZ, R0, 0x3, R81, 0x48, !PT ;  /* 0x0000000300ff7812 */ /* 0x000ff60007804851 */
[----:B------:R-:W-:Y:S02]  /*7aa0*/  @!UPT UIADD3 URZ, UPT, UPT, URZ, URZ, URZ ;  /* 0x000000fffffff290 */ /* 0x000fe4000fffe0ff */
[----:B------:R-:W-:Y:S05]  /*7ab0*/  @!P0 BRA `(.L_x_128) ;  /* 0x0000000000408947 */ /* 0x000fea0003800000 */
[----:B------:R-:W3:Y:S01]  /*7ac0*/  LDCU.64 UR8, c[0x4][0x70] ;  /* 0x01000e00ff0877ac */ /* 0x000ee20008000a00 */
[----:B------:R-:W-:Y:S01]  /*7ad0*/  MOV R3, 0x0 ;  /* 0x0000000000037802 */ /* 0x000fe20000000f00 */
[----:B------:R-:W-:Y:S02]  /*7ae0*/  HFMA2 R12, -RZ, RZ, 0, 5.9604644775390625e-08 ;  /* 0x00000001ff0c7431 */ /* 0x000fe400000001ff */
[----:B------:R-:W-:Y:S02]  /*7af0*/  IMAD.MOV.U32 R8, RZ, RZ, 0x192 ;  /* 0x00000192ff087424 */ /* 0x000fe400078e00ff */
[----:B------:R-:W-:Y:S01]  /*7b00*/  IMAD.MOV.U32 R13, RZ, RZ, RZ ;  /* 0x000000ffff0d7224 */ /* 0x000fe200078e00ff */
[----:B------:R-:W5:Y:S01]  /*7b10*/  LDCU.64 UR6, c[0x4][0x78] ;  /* 0x01000f00ff0677ac */ /* 0x000f620008000a00 */
[----:B----4-:R-:W4:Y:S01]  /*7b20*/  LDC.64 R2, c[0x4][R3] ;  /* 0x0100000003027b82 */ /* 0x010f220000000a00 */
[----:B------:R-:W2:Y:S01]  /*7b30*/  LDCU.64 UR4, c[0x4][0x10] ;  /* 0x01000200ff0477ac */ /* 0x000ea20008000a00 */
[----:B---3--:R-:W-:Y:S01]  /*7b40*/  MOV R5, UR9 ;  /* 0x0000000900057c02 */ /* 0x008fe20008000f00 */
[----:B------:R-:W-:Y:S01]  /*7b50*/  IMAD.U32 R4, RZ, RZ, UR8 ;  /* 0x00000008ff047e24 */ /* 0x000fe2000f8e00ff */
[----:B-----5:R-:W-:Y:S01]  /*7b60*/  MOV R7, UR7 ;  /* 0x0000000700077c02 */ /* 0x020fe20008000f00 */
[----:B------:R-:W-:Y:S01]  /*7b70*/  IMAD.U32 R6, RZ, RZ, UR6 ;  /* 0x00000006ff067e24 */ /* 0x000fe2000f8e00ff */
[----:B--2---:R-:W-:Y:S01]  /*7b80*/  MOV R11, UR5 ;  /* 0x00000005000b7c02 */ /* 0x004fe20008000f00 */
[----:B------:R-:W-:Y:S02]  /*7b90*/  IMAD.U32 R10, RZ, RZ, UR4 ;  /* 0x00000004ff0a7e24 */ /* 0x000fe4000f8e00ff */
[----:B------:R-:W-:Y:S07]  /*7ba0*/  LEPC R20, `(.L_x_128) ;  /* 0x000000001014794e */ /* 0x000fee0000000000 */
[----:B-1--4-:R-:W-:Y:S05]  /*7bb0*/  CALL.ABS.NOINC R2 ;  /* 0x0000000002007343 */ /* 0x012fea0003c00000 */
.L_x_128:
[----:B------:R-:W-:Y:S05]  /*7bc0*/  WARPSYNC.ALL ;  /* 0x0000000000007948 */ /* 0x000fea0003800000 */
[----:B------:R-:W-:Y:S01]  /*7bd0*/  R2UR UR4, R39 ;  /* 0x00000000270472ca */ /* 0x000fe200000e0000 */
[--C-:B-1----:R-:W-:Y:S01]  /*7be0*/  HADD2.F32 R40, -RZ, R48.reuse.H0_H0 ;  /* 0x20000030ff287230 */ /* 0x102fe20000004100 */
[----:B------:R-:W1:Y:S01]  /*7bf0*/  S2R R99, SR_CgaCtaId ;  /* 0x0000000000637919 */ /* 0x000e620000008800 */
[----:B------:R-:W-:Y:S01]  /*7c00*/  HADD2.F32 R43, -RZ, R48.H1_H1 ;  /* 0x30000030ff2b7230 */ /* 0x000fe20000004100 */
[----:B------:R-:W-:Y:S01]  /*7c10*/  ISETP.NE.AND P6, PT, R97, RZ, PT ;  /* 0x000000ff6100720c */ /* 0x000fe20003fc5270 */
[----:B------:R-:W-:Y:S01]  /*7c20*/  HADD2.F32 R42, -RZ, R49.H1_H1 ;  /* 0x30000031ff2a7230 */ /* 0x000fe20000004100 */
[----:B------:R-:W-:Y:S01]  /*7c30*/  ISETP.NE.AND P0, PT, R96, RZ, PT ;  /* 0x000000ff6000720c */ /* 0x000fe20003f05270 */
[--C-:B------:R-:W-:Y:S01]  /*7c40*/  HADD2.F32 R44, -RZ, R50.reuse.H1_H1 ;  /* 0x30000032ff2c7230 */ /* 0x100fe20000004100 */
[----:B------:R-:W-:Y:S01]  /*7c50*/  MOV R61, UR46 ;  /* 0x0000002e003d7c02 */ /* 0x000fe20008000f00 */
[----:B------:R-:W-:Y:S01]  /*7c60*/  HADD2.F32 R45, -RZ, R59.H0_H0 ;  /* 0x2000003bff2d7230 */ /* 0x000fe20000004100 */
[----:B------:R-:W-:Y:S01]  /*7c70*/  BSSY.RECONVERGENT B0, `(.L_x_129) ;  /* 0x000008d000007945 */ /* 0x000fe20003800200 */
[----:B------:R-:W-:Y:S02]  /*7c80*/  LEA R62, R47, UR43, 0x3 ;  /* 0x0000002b2f3e7c11 */ /* 0x000fe4000f8e18ff */
[----:B----4-:R-:W3:Y:S04]  /*7c90*/  LDTM.x32 R4, tmem[UR4+0x20] ;  /* 0x00002004000479ee */ /* 0x010ee800082c0000 */
[----:B------:R-:W-:Y:S04]  /*7ca0*/  @P6 LEA R61, R61, UR43, 0x3 ;  /* 0x0000002b3d3d6c11 */ /* 0x000fe8000f8e18ff */
[----:B------:R-:W-:Y:S02]  /*7cb0*/  @P6 IADD3 R104, PT, PT, R61, 0xa0, RZ ;  /* 0x000000a03d686810 */ /* 0x000fe40007ffe0ff */
[----:B------:R-:W-:Y:S01]  /*7cc0*/  @P6 SHF.L.U32 R61, R91, 0x1f, RZ ;  /* 0x0000001f5b3d6819 */ /* 0x000fe200000006ff */
[C---:B---3--:R-:W-:Y:S01]  /*7cd0*/  FMUL R0, R38.reuse, R4 ;  /* 0x0000000426007220 */ /* 0x048fe20000400000 */
[C---:B------:R-:W-:Y:S01]  /*7ce0*/  FMUL R2, R38.reuse, R5 ;  /* 0x0000000526027220 */ /* 0x040fe20000400000 */
[C---:B------:R-:W-:Y:S01]  /*7cf0*/  FMUL R3, R38.reuse, R6 ;  /* 0x0000000626037220 */ /* 0x040fe20000400000 */
[C---:B------:R-:W-:Y:S01]  /*7d00*/  FMUL R7, R38.reuse, R7 ;  /* 0x0000000726077220 */ /* 0x040fe20000400000 */
[C---:B------:R-:W-:Y:S01]  /*7d10*/  FFMA R0, R41.reuse, R40, R0 ;  /* 0x0000002829007223 */ /* 0x040fe20000000000 */
[----:B------:R-:W-:Y:S02]  /*7d20*/  HADD2.F32 R40, -RZ, R49.H0_H0 ;  /* 0x20000031ff287230 */ /* 0x000fe40000004100 */
[C---:B------:R-:W-:Y:S01]  /*7d30*/  FFMA R2, R41.reuse, R43, R2 ;  /* 0x0000002b29027223 */ /* 0x040fe20000000002 */
[C---:B------:R-:W-:Y:S01]  /*7d40*/  FMUL R4, R38.reuse, R8 ;  /* 0x0000000826047220 */ /* 0x040fe20000400000 */
[--C-:B------:R-:W-:Y:S02]  /*7d50*/  HADD2.F32 R43, -RZ, R51.reuse.H0_H0 ;  /* 0x20000033ff2b7230 */ /* 0x100fe40000004100 */
[----:B------:R-:W-:Y:S01]  /*7d60*/  FMUL R5, R38, R9 ;  /* 0x0000000926057220 */ /* 0x000fe20000400000 */
[C---:B------:R-:W-:Y:S01]  /*7d70*/  FFMA R3, R41.reuse, R40, R3 ;  /* 0x0000002829037223 */ /* 0x040fe20000000003 */
[----:B------:R-:W-:Y:S01]  /*7d80*/  HADD2.F32 R40, -RZ, R50.H0_H0 ;  /* 0x20000032ff287230 */ /* 0x000fe20000004100 */
[----:B------:R-:W-:Y:S01]  /*7d90*/  F2FP.F16.F32.PACK_AB R52, R2, R0 ;  /* 0x000000000234723e */ /* 0x000fe200000000ff */
[C---:B------:R-:W-:Y:S01]  /*7da0*/  FFMA R7, R41.reuse, R42, R7 ;  /* 0x0000002a29077223 */ /* 0x040fe20000000007 */
[----:B------:R-:W-:Y:S02]  /*7db0*/  HADD2.F32 R42, -RZ, R51.H1_H1 ;  /* 0x30000033ff2a7230 */ /* 0x000fe40000004100 */
[C---:B------:R-:W-:Y:S01]  /*7dc0*/  FMUL R6, R38.reuse, R10 ;  /* 0x0000000a26067220 */ /* 0x040fe20000400000 */
[C---:B------:R-:W-:Y:S01]  /*7dd0*/  FFMA R4, R41.reuse, R40, R4 ;  /* 0x0000002829047223 */ /* 0x040fe20000000004 */
[----:B------:R-:W-:Y:S01]  /*7de0*/  FFMA R5, R41, R44, R5 ;  /* 0x0000002c29057223 */ /* 0x000fe20000000005 */
[----:B------:R-:W-:Y:S01]  /*7df0*/  F2FP.F16.F32.PACK_AB R53, R7, R3 ;  /* 0x000000030735723e */ /* 0x000fe200000000ff */
[----:B------:R-:W-:Y:S01]  /*7e00*/  FFMA R6, R41, R43, R6 ;  /* 0x0000002b29067223 */ /* 0x000fe20000000006 */
[C---:B------:R-:W-:Y:S01]  /*7e10*/  FMUL R11, R38.reuse, R11 ;  /* 0x0000000b260b7220 */ /* 0x040fe20000400000 */
[--C-:B------:R-:W-:Y:S01]  /*7e20*/  HADD2.F32 R40, -RZ, R56.reuse.H0_H0 ;  /* 0x20000038ff287230 */ /* 0x100fe20000004100 */
[----:B------:R-:W-:Y:S01]  /*7e30*/  F2FP.F16.F32.PACK_AB R54, R5, R4 ;  /* 0x000000040536723e */ /* 0x000fe200000000ff */
[C---:B------:R-:W-:Y:S01]  /*7e40*/  FMUL R8, R38.reuse, R12 ;  /* 0x0000000c26087220 */ /* 0x040fe20000400000 */
[C---:B------:R-:W-:Y:S01]  /*7e50*/  FFMA R11, R41.reuse, R42, R11 ;  /* 0x0000002a290b7223 */ /* 0x040fe2000000000b */
[----:B------:R-:W-:Y:S02]  /*7e60*/  HADD2.F32 R42, -RZ, R56.H1_H1 ;  /* 0x30000038ff2a7230 */ /* 0x000fe40000004100 */
[C---:B------:R-:W-:Y:S01]  /*7e70*/  FMUL R9, R38.reuse, R13 ;  /* 0x0000000d26097220 */ /* 0x040fe20000400000 */
[--C-:B------:R-:W-:Y:S02]  /*7e80*/  HADD2.F32 R43, -RZ, R57.reuse.H0_H0 ;  /* 0x20000039ff2b7230 */ /* 0x100fe40000004100 */
[----:B------:R-:W-:Y:S01]  /*7e90*/  FFMA R8, R41, R40, R8 ;  /* 0x0000002829087223 */ /* 0x000fe20000000008 */
[----:B------:R-:W-:Y:S01]  /*7ea0*/  F2FP.F16.F32.PACK_AB R55, R11, R6 ;  /* 0x000000060b37723e */ /* 0x000fe200000000ff */
[----:B------:R-:W-:Y:S01]  /*7eb0*/  FFMA R9, R41, R42, R9 ;  /* 0x0000002a29097223 */ /* 0x000fe20000000009 */
[C---:B------:R-:W-:Y:S01]  /*7ec0*/  FMUL R10, R38.reuse, R14 ;  /* 0x0000000e260a7220 */ /* 0x040fe20000400000 */
[----:B------:R-:W-:Y:S02]  /*7ed0*/  HADD2.F32 R40, -RZ, R57.H1_H1 ;  /* 0x30000039ff287230 */ /* 0x000fe40000004100 */
[C---:B------:R-:W-:Y:S01]  /*7ee0*/  FMUL R15, R38.reuse, R15 ;  /* 0x0000000f260f7220 */ /* 0x040fe20000400000 */
[----:B------:R3:W-:Y:S01]  /*7ef0*/  STS.128 [R94+0x2000], R52 ;  /* 0x002000345e007388 */ /* 0x0007e20000000c00 */
[----:B------:R-:W-:Y:S01]  /*7f00*/  F2FP.F16.F32.PACK_AB R68, R9, R8 ;  /* 0x000000080944723e */ /* 0x000fe200000000ff */
[C---:B------:R-:W-:Y:S01]  /*7f10*/  FFMA R10, R41.reuse, R43, R10 ;  /* 0x0000002b290a7223 */ /* 0x040fe2000000000a */
[--C-:B------:R-:W-:Y:S02]  /*7f20*/  HADD2.F32 R43, -RZ, R58.reuse.H0_H0 ;  /* 0x2000003aff2b7230 */ /* 0x100fe40000004100 */
[----:B------:R-:W-:Y:S01]  /*7f30*/  FFMA R15, R41, R40, R15 ;  /* 0x00000028290f7223 */ /* 0x000fe2000000000f */
[C---:B------:R-:W-:Y:S01]  /*7f40*/  FMUL R12, R38.reuse, R16 ;  /* 0x00000010260c7220 */ /* 0x040fe20000400000 */
[----:B------:R-:W-:Y:S02]  /*7f50*/  HADD2.F32 R42, -RZ, R58.H1_H1 ;  /* 0x3000003aff2a7230 */ /* 0x000fe40000004100 */
[C---:B------:R-:W-:Y:S01]  /*7f60*/  FMUL R13, R38.reuse, R17 ;  /* 0x00000011260d7220 */ /* 0x040fe20000400000 */
[C---:B------:R-:W-:Y:S01]  /*7f70*/  FMUL R14, R38.reuse, R18 ;  /* 0x00000012260e7220 */ /* 0x040fe20000400000 */
[----:B------:R-:W-:Y:S01]  /*7f80*/  F2FP.F16.F32.PACK_AB R69, R15, R10 ;  /* 0x0000000a0f45723e */ /* 0x000fe200000000ff */
[C---:B------:R-:W-:Y:S01]  /*7f90*/  FFMA R12, R41.reuse, R43, R12 ;  /* 0x0000002b290c7223 */ /* 0x040fe2000000000c */
[----:B------:R-:W-:Y:S02]  /*7fa0*/  HADD2.F32 R40, -RZ, R59.H1_H1 ;  /* 0x3000003bff287230 */ /* 0x000fe40000004100 */
[C---:B------:R-:W-:Y:S01]  /*7fb0*/  FFMA R13, R41.reuse, R42, R13 ;  /* 0x0000002a290d7223 */ /* 0x040fe2000000000d */
[C---:B------:R-:W-:Y:S01]  /*7fc0*/  FMUL R19, R38.reuse, R19 ;  /* 0x0000001326137220 */ /* 0x040fe20000400000 */
[--C-:B------:R-:W-:Y:S02]  /*7fd0*/  HADD2.F32 R43, -RZ, R64.reuse.H0_H0 ;  /* 0x20000040ff2b7230 */ /* 0x100fe40000004100 */
[C---:B------:R-:W-:Y:S01]  /*7fe0*/  FMUL R16, R38.reuse, R20 ;  /* 0x0000001426107220 */ /* 0x040fe20000400000 */
[----:B------:R-:W-:Y:S02]  /*7ff0*/  HADD2.F32 R42, -RZ, R64.H1_H1 ;  /* 0x30000040ff2a7230 */ /* 0x000fe40000004100 */
[C---:B------:R-:W-:Y:S01]  /*8000*/  FMUL R17, R38.reuse, R21 ;  /* 0x0000001526117220 */ /* 0x040fe20000400000 */
[C---:B------:R-:W-:Y:S01]  /*8010*/  FFMA R14, R41.reuse, R45, R14 ;  /* 0x0000002d290e7223 */ /* 0x040fe2000000000e */
[C---:B------:R-:W-:Y:S01]  /*8020*/  FFMA R19, R41.reuse, R40, R19 ;  /* 0x0000002829137223 */ /* 0x040fe20000000013 */
[--C-:B------:R-:W-:Y:S02]  /*8030*/  HADD2.F32 R45, -RZ, R65.reuse.H0_H0 ;  /* 0x20000041ff2d7230 */ /* 0x100fe40000004100 */
[C---:B------:R-:W-:Y:S01]  /*8040*/  FFMA R16, R41.reuse, R43, R16 ;  /* 0x0000002b29107223 */ /* 0x040fe20000000010 */
[C---:B------:R-:W-:Y:S01]  /*8050*/  FMUL R18, R38.reuse, R22 ;  /* 0x0000001626127220 */ /* 0x040fe20000400000 */
[----:B------:R-:W-:Y:S02]  /*8060*/  HADD2.F32 R40, -RZ, R65.H1_H1 ;  /* 0x30000041ff287230 */ /* 0x000fe40000004100 */
[C---:B------:R-:W-:Y:S01]  /*8070*/  FFMA R17, R41.reuse, R42, R17 ;  /* 0x0000002a29117223 */ /* 0x040fe20000000011 */
[C---:B------:R-:W-:Y:S01]  /*8080*/  FMUL R23, R38.reuse, R23 ;  /* 0x0000001726177220 */ /* 0x040fe20000400000 */
[--C-:B------:R-:W-:Y:S02]  /*8090*/  HADD2.F32 R42, -RZ, R66.reuse.H0_H0 ;  /* 0x20000042ff2a7230 */ /* 0x100fe40000004100 */
[C---:B------:R-:W-:Y:S01]  /*80a0*/  FMUL R20, R38.reuse, R24 ;  /* 0x0000001826147220 */ /* 0x040fe20000400000 */
[C---:B------:R-:W-:Y:S01]  /*80b0*/  FFMA R18, R41.reuse, R45, R18 ;  /* 0x0000002d29127223 */ /* 0x040fe20000000012 */
        /* <DEDUP_REMOVED lines=11> */
[----:B------:R-:W-:Y:S01]  /*8170*/  FFMA R27, R41, R42, R27 ;  /* 0x0000002a291b7223 */ /* 0x000fe2000000001b */
        /* <DEDUP_REMOVED lines=17> */
[--C-:B------:R-:W-:Y:S02]  /*8290*/  HADD2.F32 R45, -RZ, R75.reuse.H0_H0 ;  /* 0x2000004bff2d7230 */ /* 0x100fe40000004100 */
[C---:B------:R-:W-:Y:S01]  /*82a0*/  FMUL R30, R38.reuse, R34 ;  /* 0x00000022261e7220 */ /* 0x040fe20000400000 */
[----:B------:R-:W-:Y:S02]  /*82b0*/  HADD2.F32 R44, -RZ, R75.H1_H1 ;  /* 0x3000004bff2c7230 */ /* 0x000fe40000004100 */
[----:B------:R-:W-:Y:S01]  /*82c0*/  FFMA R31, R41, R40, R31 ;  /* 0x00000028291f7223 */ /* 0x000fe2000000001f */
[----:B------:R-:W-:Y:S01]  /*82d0*/  FMUL R35, R38, R35 ;  /* 0x0000002326237220 */ /* 0x000fe20000400000 */
[----:B---3--:R-:W-:Y:S01]  /*82e0*/  F2FP.F16.F32.PACK_AB R52, R17, R16 ;  /* 0x000000101134723e */ /* 0x008fe200000000ff */
        /* <DEDUP_REMOVED lines=11> */
[----:B------:R-:W-:Y:S02]  /*83a0*/  F2FP.F16.F32.PACK_AB R103, R35, R30 ;  /* 0x0000001e2367723e */ /* 0x000fe400000000ff */
[----:B-1----:R-:W-:Y:S03]  /*83b0*/  @P6 PRMT R104, R99, 0x654, R104 ;  /* 0x0000065463686816 */ /* 0x002fe60000000068 */
[----:B------:R4:W-:Y:S01]  /*83c0*/  STS.128 [R88+0x2030], R100 ;  /* 0x0020306458007388 */ /* 0x0009e20000000c00 */
[----:B------:R-:W-:Y:S01]  /*83d0*/  @!PT LDS RZ, [RZ] ;  /* 0x00000000fffff984 */ /* 0x000fe20000000800 */
[----:B------:R-:W-:Y:S01]  /*83e0*/  @!PT LDS RZ, [RZ] ;  /* 0x00000000fffff984 */ /* 0x000fe20000000800 */
[----:B------:R-:W-:Y:S01]  /*83f0*/  @!PT LDS RZ, [RZ] ;  /* 0x00000000fffff984 */ /* 0x000fe20000000800 */
[----:B------:R-:W-:Y:S01]  /*8400*/  @!PT LDS RZ, [RZ] ;  /* 0x00000000fffff984 */ /* 0x000fe20000000800 */
[----:B------:R1:W-:Y:S07]  /*8410*/  MEMBAR.ALL.CTA ;  /* 0x0000000000007992 */ /* 0x0003ee0000008000 */
[----:B-1----:R-:W1:Y:S02]  /*8420*/  FENCE.VIEW.ASYNC.S ;  /* 0x00000000000073c6 */ /* 0x002e640000000000 */
[----:B-1----:R-:W-:Y:S06]  /*8430*/  BAR.SYNC.DEFER_BLOCKING 0x1, 0x80 ;  /* 0x0042000000007b1d */ /* 0x002fec0000010000 */
[----:B------:R-:W-:Y:S05]  /*8440*/  @P0 BRA `(.L_x_130) ;  /* 0x00000000003c0947 */ /* 0x000fea0003800000 */
[----:B------:R-:W1:Y:S01]  /*8450*/  LDCU.64 UR6, c[0x0][0x348] ;  /* 0x00006900ff0677ac */ /* 0x000e620008000a00 */
[----:B------:R-:W-:Y:S02]  /*8460*/  UIADD3 UR13, UPT, UPT, UR49, 0x20, URZ ;  /* 0x00000020310d7890 */ /* 0x000fe4000fffe0ff */
[----:B------:R-:W-:Y:S01]  /*8470*/  UIADD3 UR12, UPT, UPT, UR43, 0x2200, URZ ;  /* 0x000022002b0c7890 */ /* 0x000fe2000fffe0ff */
[----:B------:R-:W-:Y:S01]  /*8480*/  UMOV UR14, UR50 ;  /* 0x00000032000e7c82 */ /* 0x000fe20008000000 */
[----:B------:R-:W-:Y:S01]  /*8490*/  UMOV UR15, UR36 ;  /* 0x00000024000f7c82 */ /* 0x000fe20008000000 */
[----:B------:R-:W-:Y:S02]  /*84a0*/  UIADD3 UR9, UPT, UPT, UR49, 0xa0, URZ ;  /* 0x000000a031097890 */ /* 0x000fe4000fffe0ff */
[----:B------:R-:W-:Y:S01]  /*84b0*/  UIADD3 UR8, UPT, UPT, UR43, 0x3200, URZ ;  /* 0x000032002b087890 */ /* 0x000fe2000fffe0ff */
[----:B------:R-:W-:Y:S01]  /*84c0*/  UMOV UR10, UR50 ;  /* 0x00000032000a7c82 */ /* 0x000fe20008000000 */
[----:B------:R-:W-:Y:S01]  /*84d0*/  UMOV UR11, UR36 ;  /* 0x00000024000b7c82 */ /* 0x000fe20008000000 */
[----:B-1----:R-:W-:Y:S04]  /*84e0*/  UIADD3 UR4, UP0, UPT, UR6, 0x680, URZ ;  /* 0x0000068006047890 */ /* 0x002fe8000ff1e0ff */
[----:B------:R-:W-:Y:S09]  /*84f0*/  UIADD3.X UR5, UPT, UPT, URZ, UR7, URZ, UP0, !UPT ;  /* 0x00000007ff057290 */ /* 0x000ff200087fe4ff */
[----:B------:R1:W-:Y:S01]  /*8500*/  UTMASTG.3D [UR12], [UR4] ;  /* 0x0000000c040073b5 */ /* 0x0003e20008010000 */
[----:B------:R1:W-:Y:S01]  /*8510*/  UTMASTG.3D [UR8], [UR4] ;  /* 0x00000008040073b5 */ /* 0x0003e20008010000 */
[----:B------:R0:W-:Y:S01]  /*8520*/  UTMACMDFLUSH ;  /* 0x00000000000079b7 */ /* 0x0001e20000000000 */
[----:B-1----:R-:W-:Y:S04]  /*8530*/  DEPBAR.LE SB0, 0x1 ;  /* 0x000080400000791a */ /* 0x002fe80000000000 */
.L_x_130:
[----:B------:R-:W-:Y:S05]  /*8540*/  BSYNC.RECONVERGENT B0 ;  /* 0x0000000000007941 */ /* 0x000fea0003800200 */
.L_x_129:
[----:B------:R-:W-:Y:S01]  /*8550*/  BAR.SYNC.DEFER_BLOCKING 0x1, 0x80 ;  /* 0x0042000000007b1d */ /* 0x000fe20000010000 */
[----:B------:R-:W-:Y:S04]  /*8560*/  UIADD3 UR4, UPT, UPT, UR46, 0x1, URZ ;  /* 0x000000012e047890 */ /* 0x000fe8000fffe0ff */
[----:B------:R-:W-:Y:S04]  /*8570*/  UISETP.NE.AND UP0, UPT, UR4, 0x4, UPT ;  /* 0x000000040400788c */ /* 0x000fe8000bf05270 */
[----:B------:R-:W-:Y:S01]  /*8580*/  USEL UR44, UR4, URZ, UP0 ;  /* 0x000000ff042c7287 */ /* 0x000fe20008000000 */
[----:B------:R1:W-:Y:S01]  /*8590*/  @P6 SYNCS.ARRIVE.TRANS64.RED.A1T0 RZ, [R104+URZ], RZ ;  /* 0x000000ff68ff69a7 */ /* 0x0003e200081004ff */
[----:B------:R-:W-:Y:S01]  /*85a0*/  BSSY B1, `(.L_x_131) ;  /* 0x0000017000017945 */ /* 0x000fe20003800000 */
[----:B------:R-:W3:Y:S02]  /*85b0*/  @P6 SYNCS.PHASECHK.TRANS64.TRYWAIT P0, [R62+URZ+0x80], R61 ;  /* 0x0000803d3e0065a7 */ /* 0x000ee400080011ff */
[----:B---3--:R-:W-:Y:S01]  /*85c0*/  @P6 SEL R46, RZ, 0x1, !P0 ;  /* 0x00000001ff2e6807 */ /* 0x008fe20004000000 */
[----:B-1----:R-:W-:Y:S06]  /*85d0*/  @!P6 BRA `(.L_x_132) ;  /* 0x00000000004ce947 */ /* 0x002fec0003800000 */
        /* <DEDUP_REMOVED lines=9> */
[----:B------:R-:W-:Y:S04]  /*8670*/  SHF.L.U32 R5, R91, 0x1f, RZ ;  /* 0x0000001f5b057819 */ /* 0x000fe800000006ff */
[----:B------:R-:W1:Y:S02]  /*8680*/  SYNCS.PHASECHK.TRANS64.TRYWAIT P0, [R62+URZ+0x80], R5 ;  /* 0x000080053e0075a7 */ /* 0x000e6400080011ff */
[----:B-1----:R-:W-:Y:S05]  /*8690*/  @!P0 BRA `(.L_x_135) ;  /* 0x00000028004c8947 */ /* 0x002fea0003800000 */
.L_x_134:
[----:B------:R-:W-:Y:S05]  /*86a0*/  BSYNC B0 ;  /* 0x0000000000007941 */ /* 0x000fea0003800000 */
.L_x_133:
[----:B------:R-:W-:Y:S02]  /*86b0*/  ISETP.NE.AND P0, PT, R60, RZ, PT ;  /* 0x000000ff3c00720c */ /* 0x000fe40003f05270 */
[----:B------:R-:W-:Y:S11]  /*86c0*/  IADD3 R47, PT, PT, R47, 0x1, RZ ;  /* 0x000000012f2f7810 */ /* 0x000ff60007ffe0ff */
[----:B------:R3:W1:Y:S04]  /*86d0*/  @P0 LDS.128 R48, [R4] ;  /* 0x0000000004300984 */ /* 0x0006680000000c00 */
[----:B------:R3:W1:Y:S04]  /*86e0*/  @P0 LDS.128 R56, [R3+0x10] ;  /* 0x0000100003380984 */ /* 0x0006680000000c00 */
[----:B------:R3:W1:Y:S04]  /*86f0*/  @P0 LDS.128 R64, [R2+0x20] ;  /* 0x0000200002400984 */ /* 0x0006680000000c00 */
[----:B------:R3:W1:Y:S02]  /*8700*/  @P0 LDS.128 R72, [R0+0x30] ;  /* 0x0000300000480984 */ /* 0x0006640000000c00 */
.L_x_132:
[----:B------:R-:W-:Y:S05]  /*8710*/  BSYNC B1 ;  /* 0x0000000000017941 */ /* 0x000fea0003800000 */
.L_x_131:
[----:B---3--:R-:W-:Y:S05]  /*8720*/  VIADD R0, R39, 0x40 ;  /* 0x0000004027007836 */ /* 0x008fea0000000000 */
[----:B------:R-:W-:Y:S04]  /*8730*/  SHF.R.U32.HI R0, RZ, 0x15, R0 ;  /* 0x00000015ff007819 */ /* 0x000fe80000011600 */
[----:B------:R-:W-:Y:S11]  /*8740*/  LOP3.LUT P0, RZ, R0, 0x3, R81, 0x48, !PT ;  /* 0x0000000300ff7812 */ /* 0x000ff60007804851 */
[----:B------:R-:W-:Y:S02]  /*8750*/  @!UPT UIADD3 URZ, UPT, UPT, URZ, URZ, URZ ;  /* 0x000000fffffff290 */ /* 0x000fe4000fffe0ff */
[----:B------:R-:W-:Y:S05]  /*8760*/  @!P0 BRA `(.L_x_136) ;  /* 0x0000000000408947 */ /* 0x000fea0003800000 */
[----:B------:R-:W1:Y:S01]  /*8770*/  LDCU.64 UR8, c[0x4][0x70] ;  /* 0x01000e00ff0877ac */ /* 0x000e620008000a00 */
[----:B------:R-:W-:Y:S01]  /*8780*/  MOV R3, 0x0 ;  /* 0x0000000000037802 */ /* 0x000fe20000000f00 */
[----:B------:R-:W-:Y:S02]  /*8790*/  HFMA2 R12, -RZ, RZ, 0, 5.9604644775390625e-08 ;  /* 0x00000001ff0c7431 */ /* 0x000fe400000001ff */
[----:B------:R-:W-:Y:S02]  /*87a0*/  IMAD.MOV.U32 R8, RZ, RZ, 0x192 ;  /* 0x00000192ff087424 */ /* 0x000fe400078e00ff */
[----:B------:R-:W-:Y:S01]  /*87b0*/  IMAD.MOV.U32 R13, RZ, RZ, RZ ;  /* 0x000000ffff0d7224 */ /* 0x000fe200078e00ff */
[----:B------:R-:W3:Y:S01]  /*87c0*/  LDCU.64 UR6, c[0x4][0x78] ;  /* 0x01000f00ff0677ac */ /* 0x000ee20008000a00 */
[----:B------:R-:W2:Y:S01]  /*87d0*/  LDC.64 R2, c[0x4][R3] ;  /* 0x0100000003027b82 */ /* 0x000ea20000000a00 */
[----:B------:R-:W5:Y:S01]  /*87e0*/  LDCU.64 UR4, c[0x4][0x10] ;  /* 0x01000200ff0477ac */ /* 0x000f620008000a00 */
[----:B-1----:R-:W-:Y:S01]  /*87f0*/  MOV R5, UR9 ;  /* 0x0000000900057c02 */ /* 0x002fe20008000f00 */
[----:B------:R-:W-:Y:S01]  /*8800*/  IMAD.U32 R4, RZ, RZ, UR8 ;  /* 0x00000008ff047e24 */ /* 0x000fe2000f8e00ff */
[----:B---3--:R-:W-:Y:S01]  /*8810*/  MOV R7, UR7 ;  /* 0x0000000700077c02 */ /* 0x008fe20008000f00 */
[----:B------:R-:W-:Y:S01]  /*8820*/  IMAD.U32 R6, RZ, RZ, UR6 ;  /* 0x00000006ff067e24 */ /* 0x000fe2000f8e00ff */
[----:B-----5:R-:W-:Y:S01]  /*8830*/  MOV R11, UR5 ;  /* 0x00000005000b7c02 */ /* 0x020fe20008000f00 */
[----:B------:R-:W-:Y:S02]  /*8840*/  IMAD.U32 R10, RZ, RZ, UR4 ;  /* 0x00000004ff0a7e24 */ /* 0x000fe4000f8e00ff */
[----:B------:R-:W-:Y:S07]  /*8850*/  LEPC R20, `(.L_x_136) ;  /* 0x000000001014794e */ /* 0x000fee0000000000 */
[----:B--2-4-:R-:W-:Y:S05]  /*8860*/  CALL.ABS.NOINC R2 ;  /* 0x0000000002007343 */ /* 0x014fea0003c00000 */
.L_x_136:
[----:B------:R-:W-:Y:S05]  /*8870*/  WARPSYNC.ALL ;  /* 0x0000000000007948 */ /* 0x000fea0003800000 */
[----:B------:R-:W-:Y:S01]  /*8880*/  R2UR UR4, R39 ;  /* 0x00000000270472ca */ /* 0x000fe200000e0000 */
[--C-:B-1----:R-:W-:Y:S01]  /*8890*/  HADD2.F32 R40, -RZ, R48.reuse.H0_H0 ;  /* 0x20000030ff287230 */ /* 0x102fe20000004100 */
[----:B------:R-:W-:Y:S01]  /*88a0*/  ISETP.NE.AND P6, PT, R97, RZ, PT ;  /* 0x000000ff6100720c */ /* 0x000fe20003fc5270 */
[----:B------:R-:W-:Y:S01]  /*88b0*/  HADD2.F32 R43, -RZ, R48.H1_H1 ;  /* 0x30000030ff2b7230 */ /* 0x000fe20000004100 */
[----:B------:R-:W-:Y:S01]  /*88c0*/  ISETP.NE.AND P0, PT, R96, RZ, PT ;  /* 0x000000ff6000720c */ /* 0x000fe20003f05270 */
[----:B------:R-:W-:Y:S01]  /*88d0*/  HADD2.F32 R42, -RZ, R49.H0_H0 ;  /* 0x20000031ff2a7230 */ /* 0x000fe20000004100 */
[----:B------:R-:W-:Y:S01]  /*88e0*/  MOV R61, UR44 ;  /* 0x0000002c003d7c02 */ /* 0x000fe20008000f00 */
[--C-:B------:R-:W-:Y:S01]  /*88f0*/  HADD2.F32 R45, -RZ, R51.reuse.H0_H0 ;  /* 0x20000033ff2d7230 */ /* 0x100fe20000004100 */
[----:B------:R-:W-:Y:S01]  /*8900*/  BSSY.RECONVERGENT B0, `(.L_x_137) ;  /* 0x000008e000007945 */ /* 0x000fe20003800200 */
[----:B------:R-:W-:Y:S04]  /*8910*/  HADD2.F32 R44, -RZ, R51.H1_H1 ;  /* 0x30000033ff2c7230 */ /* 0x000fe80000004100 */
[----:B------:R-:W1:Y:S02]  /*8920*/  LDTM.x32 R4, tmem[UR4+0x40] ;  /* 0x00004004000479ee */ /* 0x000e6400082c0000 */
[----:B------:R-:W-:Y:S02]  /*8930*/  @P6 LEA R61, R61, UR43, 0x3 ;  /* 0x0000002b3d3d6c11 */ /* 0x000fe4000f8e18ff */
[----:B------:R-:W-:Y:S02]  /*8940*/  @P6 SHF.L.U32 R104, R91, 0x1f, RZ ;  /* 0x0000001f5b686819 */ /* 0x000fe400000006ff */
[----:B------:R-:W-:Y:S02]  /*8950*/  @P6 IADD3 R62, PT, PT, R61, 0xa0, RZ ;  /* 0x000000a03d3e6810 */ /* 0x000fe40007ffe0ff */
[----:B------:R-:W-:Y:S02]  /*8960*/  LEA R61, R47, UR43, 0x3 ;  /* 0x0000002b2f3d7c11 */ /* 0x000fe4000f8e18ff */
[----:B------:R-:W-:Y:S01]  /*8970*/  @P6 PRMT R62, R99, 0x654, R62 ;  /* 0x00000654633e6816 */ /* 0x000fe2000000003e */
[C---:B-1----:R-:W-:Y:S01]  /*8980*/  FMUL R0, R38.reuse, R4 ;  /* 0x0000000426007220 */ /* 0x042fe20000400000 */
[C---:B------:R-:W-:Y:S01]  /*8990*/  FMUL R2, R38.reuse, R5 ;  /* 0x0000000526027220 */ /* 0x040fe20000400000 */
[C---:B------:R-:W-:Y:S01]  /*89a0*/  FMUL R3, R38.reuse, R6 ;  /* 0x0000000626037220 */ /* 0x040fe20000400000 */
        /* <DEDUP_REMOVED lines=8> */
[----:B----4-:R-:W-:Y:S01]  /*8a30*/  F2FP.F16.F32.PACK_AB R68, R2, R0 ;  /* 0x000000000244723e */ /* 0x010fe200000000ff */
[C---:B------:R-:W-:Y:S01]  /*8a40*/  FFMA R7, R41.reuse, R40, R7 ;  /* 0x0000002829077223 */ /* 0x040fe20000000007 */
[----:B------:R-:W-:Y:S01]  /*8a50*/  FFMA R4, R41, R43, R4 ;  /* 0x0000002b29047223 */ /* 0x000fe20000000004 */
[C---:B------:R-:W-:Y:S01]  /*8a60*/  FMUL R5, R38.reuse, R9 ;  /* 0x0000000926057220 */ /* 0x040fe20000400000 */
[C---:B------:R-:W-:Y:S01]  /*8a70*/  FMUL R6, R38.reuse, R10 ;  /* 0x0000000a26067220 */ /* 0x040fe20000400000 */
[C---:B------:R-:W-:Y:S01]  /*8a80*/  FMUL R11, R38.reuse, R11 ;  /* 0x0000000b260b7220 */ /* 0x040fe20000400000 */
[--C-:B------:R-:W-:Y:S01]  /*8a90*/  HADD2.F32 R40, -RZ, R56.reuse.H0_H0 ;  /* 0x20000038ff287230 */ /* 0x100fe20000004100 */
[----:B------:R-:W-:Y:S01]  /*8aa0*/  F2FP.F16.F32.PACK_AB R69, R7, R3 ;  /* 0x000000030745723e */ /* 0x000fe200000000ff */
[C---:B------:R-:W-:Y:S01]  /*8ab0*/  FFMA R5, R41.reuse, R42, R5 ;  /* 0x0000002a29057223 */ /* 0x040fe20000000005 */
[C---:B------:R-:W-:Y:S01]  /*8ac0*/  FFMA R6, R41.reuse, R45, R6 ;  /* 0x0000002d29067223 */ /* 0x040fe20000000006 */
[----:B------:R-:W-:Y:S01]  /*8ad0*/  FFMA R11, R41, R44, R11 ;  /* 0x0000002c290b7223 */ /* 0x000fe2000000000b */
[C---:B------:R-:W-:Y:S01]  /*8ae0*/  FMUL R8, R38.reuse, R12 ;  /* 0x0000000c26087220 */ /* 0x040fe20000400000 */
[----:B------:R-:W-:Y:S01]  /*8af0*/  HADD2.F32 R42, -RZ, R56.H1_H1 ;  /* 0x30000038ff2a7230 */ /* 0x000fe20000004100 */
[----:B------:R-:W-:Y:S01]  /*8b00*/  F2FP.F16.F32.PACK_AB R70, R5, R4 ;  /* 0x000000040546723e */ /* 0x000fe200000000ff */
[C---:B------:R-:W-:Y:S01]  /*8b10*/  FMUL R9, R38.reuse, R13 ;  /* 0x0000000d26097220 */ /* 0x040fe20000400000 */
[----:B------:R-:W-:Y:S01]  /*8b20*/  F2FP.F16.F32.PACK_AB R71, R11, R6 ;  /* 0x000000060b47723e */ /* 0x000fe200000000ff */
[C---:B------:R-:W-:Y:S01]  /*8b30*/  FFMA R8, R41.reuse, R40, R8 ;  /* 0x0000002829087223 */ /* 0x040fe20000000008 */
[--C-:B------:R-:W-:Y:S02]  /*8b40*/  HADD2.F32 R43, -RZ, R57.reuse.H0_H0 ;  /* 0x20000039ff2b7230 */ /* 0x100fe40000004100 */
[----:B------:R-:W-:Y:S01]  /*8b50*/  FFMA R9, R41, R42, R9 ;  /* 0x0000002a29097223 */ /* 0x000fe20000000009 */
[C---:B------:R-:W-:Y:S01]  /*8b60*/  FMUL R10, R38.reuse, R14 ;  /* 0x0000000e260a7220 */ /* 0x040fe20000400000 */
[----:B------:R1:W-:Y:S01]  /*8b70*/  STS.128 [R94+0x4000], R68 ;  /* 0x004000445e007388 */ /* 0x0003e20000000c00 */
[----:B------:R-:W-:Y:S02]  /*8b80*/  HADD2.F32 R40, -RZ, R57.H1_H1 ;  /* 0x30000039ff287230 */ /* 0x000fe40000004100 */
[C---:B------:R-:W-:Y:S01]  /*8b90*/  FMUL R15, R38.reuse, R15 ;  /* 0x0000000f260f7220 */ /* 0x040fe20000400000 */
[----:B------:R-:W-:Y:S01]  /*8ba0*/  F2FP.F16.F32.PACK_AB R52, R9, R8 ;  /* 0x000000080934723e */ /* 0x000fe200000000ff */
[C---:B------:R-:W-:Y:S01]  /*8bb0*/  FFMA R10, R41.reuse, R43, R10 ;  /* 0x0000002b290a7223 */ /* 0x040fe2000000000a */
[--C-:B------:R-:W-:Y:S02]  /*8bc0*/  HADD2.F32 R42, -RZ, R58.reuse.H0_H0 ;  /* 0x2000003aff2a7230 */ /* 0x100fe40000004100 */
        /* <DEDUP_REMOVED lines=60> */
[----:B-1----:R-:W-:Y:S01]  /*8f90*/  F2FP.F16.F32.PACK_AB R68, R17, R16 ;  /* 0x000000101144723e */ /* 0x002fe200000000ff */
        /* <DEDUP_REMOVED lines=36> */
.L_x_138:
[----:B------:R-:W-:Y:S05]  /*91e0*/  BSYNC.RECONVERGENT B0 ;  /* 0x0000000000007941 */ /* 0x000fea0003800200 */
.L_x_137:
[----:B------:R-:W-:Y:S01]  /*91f0*/  BAR.SYNC.DEFER_BLOCKING 0x1, 0x80 ;  /* 0x0042000000007b1d */ /* 0x000fe20000010000 */
[----:B------:R-:W-:Y:S04]  /*9200*/  UIADD3 UR4, UPT, UPT, UR44, 0x1, URZ ;  /* 0x000000012c047890 */ /* 0x000fe8000fffe0ff */
[----:B------:R-:W-:Y:S04]  /*9210*/  UISETP.NE.AND UP0, UPT, UR4, 0x4, UPT ;  /* 0x000000040400788c */ /* 0x000fe8000bf05270 */
[----:B------:R-:W-:Y:S01]  /*9220*/  USEL UR46, UR4, URZ, UP0 ;  /* 0x000000ff042e7287 */ /* 0x000fe20008000000 */
[----:B------:R1:W-:Y:S01]  /*9230*/  @P6 SYNCS.ARRIVE.TRANS64.RED.A1T0 RZ, [R62+URZ], RZ ;  /* 0x000000ff3eff69a7 */ /* 0x0003e200081004ff */
[----:B------:R-:W-:Y:S01]  /*9240*/  BSSY B1, `(.L_x_139) ;  /* 0x0000017000017945 */ /* 0x000fe20003800000 */
[----:B------:R-:W4:Y:S02]  /*9250*/  @P6 SYNCS.PHASECHK.TRANS64.TRYWAIT P0, [R61+URZ+0x80], R104 ;  /* 0x000080683d0065a7 */ /* 0x000f2400080011ff */
[----:B----4-:R-:W-:Y:S01]  /*9260*/  @P6 SEL R46, RZ, 0x1, !P0 ;  /* 0x00000001ff2e6807 */ /* 0x010fe20004000000 */
        /* <DEDUP_REMOVED lines=13> */
.L_x_142:
[----:B------:R-:W-:Y:S05]  /*9340*/  BSYNC B0 ;  /* 0x0000000000007941 */ /* 0x000fea0003800000 */
.L_x_141:
[----:B------:R-:W-:Y:S11]  /*9350*/  ISETP.NE.AND P0, PT, R60, RZ, PT ;  /* 0x000000ff3c00720c */ /* 0x000ff60003f05270 */
[----:B------:R-:W-:Y:S02]  /*9360*/  @!UPT UIADD3 URZ, UPT, UPT, URZ, URZ, URZ ;  /* 0x000000fffffff290 */ /* 0x000fe4000fffe0ff */
[----:B------:R4:W1:Y:S04]  /*9370*/  @P0 LDS.128 R48, [R3] ;  /* 0x0000000003300984 */ /* 0x0008680000000c00 */
[----:B------:R4:W1:Y:S04]  /*9380*/  @P0 LDS.128 R56, [R2+0x10] ;  /* 0x0000100002380984 */ /* 0x0008680000000c00 */
[----:B------:R4:W1:Y:S04]  /*9390*/  @P0 LDS.128 R64, [R0+0x20] ;  /* 0x0000200000400984 */ /* 0x0008680000000c00 */
[----:B------:R4:W1:Y:S02]  /*93a0*/  @P0 LDS.128 R72, [R47+0x30] ;  /* 0x000030002f480984 */ /* 0x0008640000000c00 */
.L_x_140:
[----:B------:R-:W-:Y:S05]  /*93b0*/  BSYNC B1 ;  /* 0x0000000000017941 */ /* 0x000fea0003800000 */
.L_x_139:
[----:B----4-:R-:W-:Y:S05]  /*93c0*/  VIADD R0, R39, 0x60 ;  /* 0x0000006027007836 */ /* 0x010fea0000000000 */
[----:B------:R-:W-:Y:S04]  /*93d0*/  SHF.R.U32.HI R0, RZ, 0x15, R0 ;  /* 0x00000015ff007819 */ /* 0x000fe80000011600 */
[----:B------:R-:W-:Y:S11]  /*93e0*/  LOP3.LUT P0, RZ, R0, 0x3, R81, 0x48, !PT ;  /* 0x0000000300ff7812 */ /* 0x000ff60007804851 */
[----:B------:R-:W-:Y:S02]  /*93f0*/  @!UPT UIADD3 URZ, UPT, UPT, URZ, URZ, URZ ;  /* 0x000000fffffff290 */ /* 0x000fe4000fffe0ff */
[----:B------:R-:W-:Y:S05]  /*9400*/  @!P0 BRA `(.L_x_144) ;  /* 0x0000000000408947 */ /* 0x000fea0003800000 */
[----:B------:R-:W4:Y:S01]  /*9410*/  LDCU.64 UR8, c[0x4][0x70] ;  /* 0x01000e00ff0877ac */ /* 0x000f220008000a00 */
[----:B------:R-:W-:Y:S01]  /*9420*/  MOV R3, 0x0 ;  /* 0x0000000000037802 */ /* 0x000fe20000000f00 */
[----:B------:R-:W-:Y:S02]  /*9430*/  HFMA2 R12, -RZ, RZ, 0, 5.9604644775390625e-08 ;  /* 0x00000001ff0c7431 */ /* 0x000fe400000001ff */
[----:B------:R-:W-:Y:S02]  /*9440*/  IMAD.MOV.U32 R8, RZ, RZ, 0x192 ;  /* 0x00000192ff087424 */ /* 0x000fe400078e00ff */
[----:B------:R-:W-:Y:S01]  /*9450*/  IMAD.MOV.U32 R13, RZ, RZ, RZ ;  /* 0x000000ffff0d7224 */ /* 0x000fe200078e00ff */
[----:B------:R-:W5:Y:S01]  /*9460*/  LDCU.64 UR6, c[0x4][0x78] ;  /* 0x01000f00ff0677ac */ /* 0x000f620008000a00 */
[----:B------:R-:W2:Y:S01]  /*9470*/  LDC.64 R2, c[0x4][R3] ;  /* 0x0100000003027b82 */ /* 0x000ea20000000a00 */
[----:B------:R-:W3:Y:S01]  /*9480*/  LDCU.64 UR4, c[0x4][0x10] ;  /* 0x01000200ff0477ac */ /* 0x000ee20008000a00 */
[----:B----4-:R-:W-:Y:S01]  /*9490*/  MOV R5, UR9 ;  /* 0x0000000900057c02 */ /* 0x010fe20008000f00 */
[----:B-1----:R-:W-:Y:S01]  /*94a0*/  IMAD.U32 R4, RZ, RZ, UR8 ;  /* 0x00000008ff047e24 */ /* 0x002fe2000f8e00ff */
[----:B-----5:R-:W-:Y:S01]  /*94b0*/  MOV R7, UR7 ;  /* 0x0000000700077c02 */ /* 0x020fe20008000f00 */
[----:B------:R-:W-:Y:S01]  /*94c0*/  IMAD.U32 R6, RZ, RZ, UR6 ;  /* 0x00000006ff067e24 */ /* 0x000fe2000f8e00ff */
[----:B---3--:R-:W-:Y:S01]  /*94d0*/  MOV R11, UR5 ;  /* 0x00000005000b7c02 */ /* 0x008fe20008000f00 */
[----:B------:R-:W-:Y:S02]  /*94e0*/  IMAD.U32 R10, RZ, RZ, UR4 ;  /* 0x00000004ff0a7e24 */ /* 0x000fe4000f8e00ff */
[----:B------:R-:W-:Y:S07]  /*94f0*/  LEPC R20, `(.L_x_144) ;  /* 0x000000001014794e */ /* 0x000fee0000000000 */
[----:B--2---:R-:W-:Y:S05]  /*9500*/  CALL.ABS.NOINC R2 ;  /* 0x0000000002007343 */ /* 0x004fea0003c00000 */
.L_x_144:
[----:B------:R-:W-:Y:S01]  /*9510*/  ISETP.NE.AND P0, PT, R96, RZ, PT ;  /* 0x000000ff6000720c */ /* 0x000fe20003f05270 */
[----:B------:R-:W-:Y:S05]  /*9520*/  WARPSYNC.ALL ;  /* 0x0000000000007948 */ /* 0x000fea0003800000 */
[----:B------:R-:W-:Y:S01]  /*9530*/  R2UR UR4, R39 ;  /* 0x00000000270472ca */ /* 0x000fe200000e0000 */
[--C-:B-1----:R-:W-:Y:S01]  /*9540*/  HADD2.F32 R40, -RZ, R48.reuse.H0_H0 ;  /* 0x20000030ff287230 */ /* 0x102fe20000004100 */
[----:B------:R-:W-:Y:S01]  /*9550*/  IADD3 R98, PT, PT, R98, 0x110, RZ ;  /* 0x0000011062627810 */ /* 0x000fe20007ffe0ff */
[----:B------:R-:W-:Y:S01]  /*9560*/  HADD2.F32 R42, -RZ, R48.H1_H1 ;  /* 0x30000030ff2a7230 */ /* 0x000fe20000004100 */
[----:B------:R-:W-:Y:S01]  /*9570*/  BSSY.RECONVERGENT B0, `(.L_x_145) ;  /* 0x000008e000007945 */ /* 0x000fe20003800200 */
[--C-:B------:R-:W-:Y:S01]  /*9580*/  HADD2.F32 R43, -RZ, R49.reuse.H0_H0 ;  /* 0x20000031ff2b7230 */ /* 0x100fe20000004100 */
[----:B------:R-:W-:Y:S01]  /*9590*/  LOP3.LUT R98, R98, 0xfefffff8, RZ, 0xc0, !PT ;  /* 0xfefffff862627812 */ /* 0x000fe200078ec0ff */
[----:B------:R-:W-:Y:S02]  /*95a0*/  HADD2.F32 R44, -RZ, R49.H1_H1 ;  /* 0x30000031ff2c7230 */ /* 0x000fe40000004100 */
[--C-:B------:R-:W-:Y:S02]  /*95b0*/  HADD2.F32 R45, -RZ, R50.reuse.H0_H0 ;  /* 0x20000032ff2d7230 */ /* 0x100fe40000004100 */
[----:B------:R-:W-:Y:S02]  /*95c0*/  HADD2.F32 R46, -RZ, R50.H1_H1 ;  /* 0x30000032ff2e7230 */ /* 0x000fe40000004100 */
[----:B------:R-:W1:Y:S01]  /*95d0*/  LDTM.x32 R4, tmem[UR4+0x60] ;  /* 0x00006004000479ee */ /* 0x000e6200082c0000 */
[----:B------:R-:W-:Y:S01]  /*95e0*/  NOP ;  /* 0x0000000000007918 */ /* 0x000fe20000000000 */
[----:B-1----:R1:W-:Y:S01]  /*95f0*/  SYNCS.ARRIVE.TRANS64.RED.A1T0 RZ, [R98+URZ], RZ ;  /* 0x000000ff62ff79a7 */ /* 0x0023e200081004ff */
[--C-:B------:R-:W-:Y:S02]  /*9600*/  HADD2.F32 R47, -RZ, R51.reuse.H0_H0 ;  /* 0x20000033ff2f7230 */ /* 0x100fe40000004100 */
[----:B------:R-:W-:Y:S02]  /*9610*/  HADD2.F32 R48, -RZ, R51.H1_H1 ;  /* 0x30000033ff307230 */ /* 0x000fe40000004100 */
[--C-:B------:R-:W-:Y:S02]  /*9620*/  HADD2.F32 R49, -RZ, R56.reuse.H0_H0 ;  /* 0x20000038ff317230 */ /* 0x100fe40000004100 */
[----:B------:R-:W-:Y:S02]  /*9630*/  HADD2.F32 R51, -RZ, R56.H1_H1 ;  /* 0x30000038ff337230 */ /* 0x000fe40000004100 */
[--C-:B------:R-:W-:Y:S02]  /*9640*/  HADD2.F32 R50, -RZ, R57.reuse.H0_H0 ;  /* 0x20000039ff327230 */ /* 0x100fe40000004100 */
[----:B---3--:R-:W-:Y:S02]  /*9650*/  HADD2.F32 R52, -RZ, R57.H1_H1 ;  /* 0x30000039ff347230 */ /* 0x008fe40000004100 */
[--C-:B------:R-:W-:Y:S02]  /*9660*/  HADD2.F32 R53, -RZ, R58.reuse.H0_H0 ;  /* 0x2000003aff357230 */ /* 0x100fe40000004100 */
[----:B------:R-:W-:Y:S02]  /*9670*/  HADD2.F32 R54, -RZ, R58.H1_H1 ;  /* 0x3000003aff367230 */ /* 0x000fe40000004100 */
[--C-:B------:R-:W-:Y:S02]  /*9680*/  HADD2.F32 R55, -RZ, R59.reuse.H0_H0 ;  /* 0x2000003bff377230 */ /* 0x100fe40000004100 */
[----:B------:R-:W-:Y:S02]  /*9690*/  HADD2.F32 R56, -RZ, R59.H1_H1 ;  /* 0x3000003bff387230 */ /* 0x000fe40000004100 */
[--C-:B------:R-:W-:Y:S02]  /*96a0*/  HADD2.F32 R57, -RZ, R64.reuse.H0_H0 ;  /* 0x20000040ff397230 */ /* 0x100fe40000004100 */
[C---:B------:R-:W-:Y:S01]  /*96b0*/  FMUL R4, R38.reuse, R4 ;  /* 0x0000000426047220 */ /* 0x040fe20000400000 */
[C---:B------:R-:W-:Y:S01]  /*96c0*/  FMUL R5, R38.reuse, R5 ;  /* 0x0000000526057220 */ /* 0x040fe20000400000 */
[C---:B------:R-:W-:Y:S01]  /*96d0*/  FMUL R6, R38.reuse, R6 ;  /* 0x0000000626067220 */ /* 0x040fe20000400000 */
[C---:B------:R-:W-:Y:S01]  /*96e0*/  FMUL R7, R38.reuse, R7 ;  /* 0x0000000726077220 */ /* 0x040fe20000400000 */
[C---:B------:R-:W-:Y:S01]  /*96f0*/  FFMA R4, R41.reuse, R40, R4 ;  /* 0x0000002829047223 */ /* 0x040fe20000000004 */
[C---:B------:R-:W-:Y:S01]  /*9700*/  FFMA R5, R41.reuse, R42, R5 ;  /* 0x0000002a29057223 */ /* 0x040fe20000000005 */
[C---:B------:R-:W-:Y:S01]  /*9710*/  FFMA R6, R41.reuse, R43, R6 ;  /* 0x0000002b29067223 */ /* 0x040fe20000000006 */
[----:B------:R-:W-:Y:S01]  /*9720*/  FFMA R7, R41, R44, R7 ;  /* 0x0000002c29077223 */ /* 0x000fe20000000007 */
[C---:B------:R-:W-:Y:S01]  /*9730*/  FMUL R8, R38.reuse, R8 ;  /* 0x0000000826087220 */ /* 0x040fe20000400000 */
[C---:B------:R-:W-:Y:S01]  /*9740*/  FMUL R9, R38.reuse, R9 ;  /* 0x0000000926097220 */ /* 0x040fe20000400000 */
[----:B------:R-:W-:Y:S01]  /*9750*/  F2FP.F16.F32.PACK_AB R100, R5, R4 ;  /* 0x000000040564723e */ /* 0x000fe200000000ff */
[C---:B------:R-:W-:Y:S01]  /*9760*/  FMUL R10, R38.reuse, R10 ;  /* 0x0000000a260a7220 */ /* 0x040fe20000400000 */
[----:B------:R-:W-:Y:S01]  /*9770*/  F2FP.F16.F32.PACK_AB R101, R7, R6 ;  /* 0x000000060765723e */ /* 0x000fe200000000ff */
[C---:B------:R-:W-:Y:S01]  /*9780*/  FFMA R8, R41.reuse, R45, R8 ;  /* 0x0000002d29087223 */ /* 0x040fe20000000008 */
[C---:B------:R-:W-:Y:S01]  /*9790*/  FFMA R9, R41.reuse, R46, R9 ;  /* 0x0000002e29097223 */ /* 0x040fe20000000009 */
[----:B------:R-:W-:Y:S01]  /*97a0*/  FFMA R10, R41, R47, R10 ;  /* 0x0000002f290a7223 */ /* 0x000fe2000000000a */
[C---:B------:R-:W-:Y:S01]  /*97b0*/  FMUL R11, R38.reuse, R11 ;  /* 0x0000000b260b7220 */ /* 0x040fe20000400000 */
[C---:B------:R-:W-:Y:S01]  /*97c0*/  FMUL R0, R38.reuse, R12 ;  /* 0x0000000c26007220 */ /* 0x040fe20000400000 */
[C---:B------:R-:W-:Y:S01]  /*97d0*/  FMUL R2, R38.reuse, R13 ;  /* 0x0000000d26027220 */ /* 0x040fe20000400000 */
[----:B------:R-:W-:Y:S01]  /*97e0*/  F2FP.F16.F32.PACK_AB R102, R9, R8 ;  /* 0x000000080966723e */ /* 0x000fe200000000ff */
[C---:B------:R-:W-:Y:S01]  /*97f0*/  FFMA R11, R41.reuse, R48, R11 ;  /* 0x00000030290b7223 */ /* 0x040fe2000000000b */
[C---:B------:R-:W-:Y:S01]  /*9800*/  FFMA R0, R41.reuse, R49, R0 ;  /* 0x0000003129007223 */ /* 0x040fe20000000000 */
[C---:B------:R-:W-:Y:S01]  /*9810*/  FFMA R2, R41.reuse, R51, R2 ;  /* 0x0000003329027223 */ /* 0x040fe20000000002 */
[C---:B------:R-:W-:Y:S01]  /*9820*/  FMUL R3, R38.reuse, R14 ;  /* 0x0000000e26037220 */ /* 0x040fe20000400000 */
[C---:B------:R-:W-:Y:S01]  /*9830*/  FMUL R15, R38.reuse, R15 ;  /* 0x0000000f260f7220 */ /* 0x040fe20000400000 */
[C---:B------:R-:W-:Y:S01]  /*9840*/  FMUL R12, R38.reuse, R16 ;  /* 0x00000010260c7220 */ /* 0x040fe20000400000 */
[C---:B------:R-:W-:Y:S01]  /*9850*/  FMUL R13, R38.reuse, R17 ;  /* 0x00000011260d7220 */ /* 0x040fe20000400000 */
[C---:B------:R-:W-:Y:S01]  /*9860*/  FFMA R3, R41.reuse, R50, R3 ;  /* 0x0000003229037223 */ /* 0x040fe20000000003 */
[C---:B------:R-:W-:Y:S01]  /*9870*/  FMUL R14, R38.reuse, R18 ;  /* 0x00000012260e7220 */ /* 0x040fe20000400000 */
[----:B------:R-:W-:Y:S01]  /*9880*/  FFMA R15, R41, R52, R15 ;  /* 0x00000034290f7223 */ /* 0x000fe2000000000f */
[C---:B------:R-:W-:Y:S01]  /*9890*/  FMUL R19, R38.reuse, R19 ;  /* 0x0000001326137220 */ /* 0x040fe20000400000 */
[----:B------:R-:W-:Y:S01]  /*98a0*/  F2FP.F16.F32.PACK_AB R103, R11, R10 ;  /* 0x0000000a0b67723e */ /* 0x000fe200000000ff */
[C---:B------:R-:W-:Y:S01]  /*98b0*/  FFMA R12, R41.reuse, R53, R12 ;  /* 0x00000035290c7223 */ /* 0x040fe2000000000c */
[----:B------:R-:W-:Y:S02]  /*98c0*/  HADD2.F32 R58, -RZ, R64.H1_H1 ;  /* 0x30000040ff3a7230 */ /* 0x000fe40000004100 */
[C---:B------:R-:W-:Y:S01]  /*98d0*/  FMUL R16, R38.reuse, R20 ;  /* 0x0000001426107220 */ /* 0x040fe20000400000 */
[C---:B------:R-:W-:Y:S01]  /*98e0*/  FFMA R13, R41.reuse, R54, R13 ;  /* 0x00000036290d7223 */ /* 0x040fe2000000000d */
[----:B------:R1:W-:Y:S01]  /*98f0*/  STS.128 [R94+0x6000], R100 ;  /* 0x006000645e007388 */ /* 0x0003e20000000c00 */
[--C-:B------:R-:W-:Y:S02]  /*9900*/  HADD2.F32 R59, -RZ, R65.reuse.H0_H0 ;  /* 0x20000041ff3b7230 */ /* 0x100fe40000004100 */
[C---:B------:R-:W-:Y:S01]  /*9910*/  FMUL R17, R38.reuse, R21 ;  /* 0x0000001526117220 */ /* 0x040fe20000400000 */
[C---:B------:R-:W-:Y:S01]  /*9920*/  FFMA R14, R41.reuse, R55, R14 ;  /* 0x00000037290e7223 */ /* 0x040fe2000000000e */
[----:B------:R-:W-:Y:S02]  /*9930*/  HADD2.F32 R60, -RZ, R65.H1_H1 ;  /* 0x30000041ff3c7230 */ /* 0x000fe40000004100 */
[C---:B------:R-:W-:Y:S01]  /*9940*/  FMUL R18, R38.reuse, R22 ;  /* 0x0000001626127220 */ /* 0x040fe20000400000 */
[C---:B------:R-:W-:Y:S01]  /*9950*/  FFMA R19, R41.reuse, R56, R19 ;  /* 0x0000003829137223 */ /* 0x040fe20000000013 */
        /* <DEDUP_REMOVED lines=13> */
[----:B------:R-:W-:Y:S01]  /*9a30*/  FMUL R27, R38, R27 ;  /* 0x0000001b261b7220 */ /* 0x000fe20000400000 */
[----:B------:R-:W-:Y:S01]  /*9a40*/  F2FP.F16.F32.PACK_AB R104, R2, R0 ;  /* 0x000000000268723e */ /* 0x000fe200000000ff */
[----:B------:R-:W-:Y:S01]  /*9a50*/  FFMA R20, R41, R61, R20 ;  /* 0x0000003d29147223 */ /* 0x000fe20000000014 */
[----:B------:R-:W-:Y:S01]  /*9a60*/  F2FP.F16.F32.PACK_AB R105, R15, R3 ;  /* 0x000000030f69723e */ /* 0x000fe200000000ff */
[----:B------:R-:W-:Y:S01]  /*9a70*/  HADD2.F32 R66, -RZ, R72.H1_H1 ;  /* 0x30000048ff427230 */ /* 0x000fe20000004100 */
[----:B------:R-:W-:Y:S01]  /*9a80*/  F2FP.F16.F32.PACK_AB R106, R13, R12 ;  /* 0x0000000c0d6a723e */ /* 0x000fe200000000ff */
[C---:B------:R-:W-:Y:S01]  /*9a90*/  FMUL R24, R38.reuse, R28 ;  /* 0x0000001c26187220 */ /* 0x040fe20000400000 */
[----:B------:R-:W-:Y:S01]  /*9aa0*/  F2FP.F16.F32.PACK_AB R107, R19, R14 ;  /* 0x0000000e136b723e */ /* 0x000fe200000000ff */
[C---:B------:R-:W-:Y:S01]  /*9ab0*/  FFMA R21, R41.reuse, R62, R21 ;  /* 0x0000003e29157223 */ /* 0x040fe20000000015 */
[--C-:B------:R-:W-:Y:S02]  /*9ac0*/  HADD2.F32 R67, -RZ, R73.reuse.H0_H0 ;  /* 0x20000049ff437230 */ /* 0x100fe40000004100 */
[C---:B------:R-:W-:Y:S01]  /*9ad0*/  FMUL R25, R38.reuse, R29 ;  /* 0x0000001d26197220 */ /* 0x040fe20000400000 */
[C---:B------:R-:W-:Y:S01]  /*9ae0*/  FFMA R22, R41.reuse, R63, R22 ;  /* 0x0000003f29167223 */ /* 0x040fe20000000016 */
[----:B------:R1:W-:Y:S01]  /*9af0*/  STS.128 [R93+0x6010], R104 ;  /* 0x006010685d007388 */ /* 0x0003e20000000c00 */
        /* <DEDUP_REMOVED lines=47> */
[----:B---3--:R-:W-:Y:S04]  /*9df0*/  UIADD3 UR4, UP0, UPT, UR6, 0x680, URZ ;  /* 0x0000068006047890 */ /* 0x008fe8000ff1e0ff */
[----:B------:R-:W-:Y:S09]  /*9e00*/  UIADD3.X UR5, UPT, UPT, URZ, UR7, URZ, UP0, !UPT ;  /* 0x00000007ff057290 */ /* 0x000ff200087fe4ff */
[----:B------:R3:W-:Y:S01]  /*9e10*/  UTMASTG.3D [UR12], [UR4] ;  /* 0x0000000c040073b5 */ /* 0x0007e20008010000 */
[----:B------:R3:W-:Y:S01]  /*9e20*/  UTMASTG.3D [UR8], [UR4] ;  /* 0x00000008040073b5 */ /* 0x0007e20008010000 */
[----:B------:R0:W-:Y:S01]  /*9e30*/  UTMACMDFLUSH ;  /* 0x00000000000079b7 */ /* 0x0001e20000000000 */
[----:B---3--:R-:W-:Y:S04]  /*9e40*/  DEPBAR.LE SB0, 0x1 ;  /* 0x000080400000791a */ /* 0x008fe80000000000 */
.L_x_146:
[----:B------:R-:W-:Y:S05]  /*9e50*/  BSYNC.RECONVERGENT B0 ;  /* 0x0000000000007941 */ /* 0x000fea0003800200 */
.L_x_145:
[----:B------:R-:W-:Y:S01]  /*9e60*/  BAR.SYNC.DEFER_BLOCKING 0x1, 0x80 ;  /* 0x0042000000007b1d */ /* 0x000fe20000010000 */
[----:B------:R-:W-:Y:S01]  /*9e70*/  UISETP.NE.AND UP0, UPT, UR47, -0x4, UPT ;  /* 0xfffffffc2f00788c */ /* 0x000fe2000bf05270 */
[----:B------:R-:W-:Y:S08]  /*9e80*/  IADD3 R0, PT, PT, R36, 0x1, RZ ;  /* 0x0000000124007810 */ /* 0x000ff00007ffe0ff */
[----:B------:R-:W-:Y:S05]  /*9e90*/  BRA.U !UP0, `(.L_x_147) ;  /* 0x0000000108247547 */ /* 0x000fea000b800000 */
[----:B------:R-:W-:Y:S01]  /*9ea0*/  ISETP.NE.AND P0, PT, R97, RZ, PT ;  /* 0x000000ff6100720c */ /* 0x000fe20003f05270 */
[----:B------:R-:W-:Y:S01]  /*9eb0*/  IMAD.U32 R2, RZ, RZ, UR46 ;  /* 0x0000002eff027e24 */ /* 0x000fe2000f8e00ff */
[----:B------:R-:W-:Y:S04]  /*9ec0*/  UIADD3 UR4, UPT, UPT, UR46, 0x1, URZ ;  /* 0x000000012e047890 */ /* 0x000fe8000fffe0ff */
[----:B------:R-:W-:Y:S04]  /*9ed0*/  UISETP.NE.AND UP0, UPT, UR4, 0x4, UPT ;  /* 0x000000040400788c */ /* 0x000fe8000bf05270 */
[----:B------:R-:W-:Y:S03]  /*9ee0*/  USEL UR46, UR4, URZ, UP0 ;  /* 0x000000ff042e7287 */ /* 0x000fe60008000000 */
[----:B------:R-:W-:Y:S05]  /*9ef0*/  @P0 LEA R2, R2, UR43, 0x3 ;  /* 0x0000002b02020c11 */ /* 0x000fea000f8e18ff */
[----:B------:R-:W-:Y:S05]  /*9f00*/  @P0 VIADD R2, R2, 0xa0 ;  /* 0x000000a002020836 */ /* 0x000fea0000000000 */
[----:B------:R-:W-:Y:S04]  /*9f10*/  @P0 PRMT R2, R99, 0x654, R2 ;  /* 0x0000065463020816 */ /* 0x000fe80000000002 */
[----:B------:R3:W-:Y:S03]  /*9f20*/  @P0 SYNCS.ARRIVE.TRANS64.RED.A1T0 RZ, [R2+URZ], RZ ;  /* 0x000000ff02ff09a7 */ /* 0x0007e600081004ff */
.L_x_147:
[----:B------:R-:W-:Y:S01]  /*9f30*/  R2UR UR5, R82 ;  /* 0x00000000520572ca */ /* 0x000fe200000e0000 */
[----:B------:R-:W-:Y:S01]  /*9f40*/  UISETP.NE.AND UP0, UPT, UR61, URZ, UPT ;  /* 0x000000ff3d00728c */ /* 0x000fe2000bf05270 */
[----:B------:R-:W-:Y:S01]  /*9f50*/  R2UR UR4, R83 ;  /* 0x00000000530472ca */ /* 0x000fe200000e0000 */
[----:B------:R-:W-:Y:S01]  /*9f60*/  UIADD3 UR47, UPT, UPT, UR47, 0x4, URZ ;  /* 0x000000042f2f7890 */ /* 0x000fe2000fffe0ff */
[----:B------:R-:W-:Y:S01]  /*9f70*/  ISETP.NE.AND P0, PT, R87, 0x2, PT ;  /* 0x000000025700780c */ /* 0x000fe20003f05270 */
[----:B------:R-:W-:Y:S01]  /*9f80*/  UMOV UR36, UR60 ;  /* 0x0000003c00247c82 */ /* 0x000fe20008000000 */
[----:B------:R-:W-:Y:S02]  /*9f90*/  ISETP.NE.AND P1, PT, R0, 0x4, PT ;  /* 0x000000040000780c */ /* 0x000fe40003f25270 */
[----:B---3--:R-:W-:Y:S02]  /*9fa0*/  SEL R2, RZ, 0x1, P0 ;  /* 0x00000001ff027807 */ /* 0x008fe40000000000 */
[----:B------:R-:W-:Y:S02]  /*9fb0*/  SEL R3, RZ, 0x1, P1 ;  /* 0x00000001ff037807 */ /* 0x000fe40000800000 */
[----:B------:R-:W-:Y:S01]  /*9fc0*/  LOP3.LUT R89, R89, R2, RZ, 0x3c, !PT ;  /* 0x0000000259597212 */ /* 0x000fe200078e3cff */
[----:B------:R-:W-:Y:S01]  /*9fd0*/  UIADD3 UR30, UPT, UPT, UR37, UR5, URZ ;  /* 0x00000005251e7290 */ /* 0x000fe2000fffe0ff */
[----:B------:R-:W-:Y:S01]  /*9fe0*/  LOP3.LUT R90, R90, R3, RZ, 0x3c, !PT ;  /* 0x000000035a5a7212 */ /* 0x000fe200078e3cff */
[----:B------:R-:W-:Y:S01]  /*9ff0*/  UIADD3 UR26, UPT, UPT, UR38, UR4, URZ ;  /* 0x00000004261a7290 */ /* 0x000fe2000fffe0ff */
[----:B------:R-:W-:Y:S02]  /*a000*/  SEL R87, R87, RZ, P0 ;  /* 0x000000ff57577207 */ /* 0x000fe40000000000 */
[----:B------:R-:W-:Y:S01]  /*a010*/  SEL R36, R0, RZ, P1 ;  /* 0x000000ff00247207 */ /* 0x000fe20000800000 */
[----:B------:R-:W-:Y:S08]  /*a020*/  BRA.U UP0, `(.L_x_148) ;  /* 0xffffffbd00a07547 */ /* 0x000ff0000b83ffff */
[----:B------:R-:W-:-:S13]  /*a030*/  R2UR UR4, R84 ;  /* 0x00000000540472ca */ /* 0x000fda00000e0000 */
[----:B------:R-:W-:-:S09]  /*a040*/  UISETP.NE.AND UP0, UPT, UR4, URZ, UPT ;  /* 0x000000ff0400728c */ /* 0x000fd2000bf05270 */
[----:B------:R-:W-:Y:S05]  /*a050*/  BRA.U !UP0, `(.L_x_149) ;  /* 0x0000000108487547 */ /* 0x000fea000b800000 */
[----:B------:R-:W3:Y:S02]  /*a060*/  LDCU.64 UR4, c[0x0][0x890] ;  /* 0x00011200ff0477ac */ /* 0x000ee40008000a00 */
[----:B---3--:R-:W-:-:S04]  /*a070*/  UISETP.NE.U32.AND UP0, UPT, UR4, URZ, UPT ;  /* 0x000000ff0400728c */ /* 0x008fc8000bf05070 */
[----:B------:R-:W-:-:S09]  /*a080*/  UISETP.NE.AND.EX UP0, UPT, UR5, URZ, UPT, UP0 ;  /* 0x000000ff0500728c */ /* 0x000fd2000bf05300 */
[----:B------:R-:W-:Y:S05]  /*a090*/  BRA.U UP0, `(.L_x_150) ;  /* 0x00000001000c7547 */ /* 0x000fea000b800000 */
[----:B------:R-:W-:-:S13]  /*a0a0*/  FSETP.NEU.AND P0, PT, R41, RZ, PT ;  /* 0x000000ff2900720b */ /* 0x000fda0003f0d000 */
[----:B------:R-:W-:Y:S05]  /*a0b0*/  @!P0 EXIT ;  /* 0x000000000000894d */ /* 0x000fea0003800000 */
[----:B------:R-:W-:Y:S05]  /*a0c0*/  BRA `(.L_x_149) ;  /* 0x00000000002c7947 */ /* 0x000fea0003800000 */
.L_x_150:
[----:B------:R-:W-:Y:S01]  /*a0d0*/  ISETP.NE.AND P0, PT, R86, RZ, PT ;  /* 0x000000ff5600720c */ /* 0x000fe20003f05270 */
[----:B------:R-:W-:-:S12]  /*a0e0*/  BSSY.RECONVERGENT B0, `(.L_x_149) ;  /* 0x0000009000007945 */ /* 0x000fd80003800200 */
[----:B------:R-:W-:Y:S05]  /*a0f0*/  @P0 BRA `(.L_x_151) ;  /* 0x0000000000140947 */ /* 0x000fea0003800000 */
[----:B------:R-:W3:Y:S02]  /*a100*/  LDCU.64 UR4, c[0x0][0x888] ;  /* 0x00011100ff0477ac */ /* 0x000ee40008000a00 */
[----:B---3--:R-:W-:-:S04]  /*a110*/  ISETP.NE.U32.AND P0, PT, RZ, UR4, PT ;  /* 0x00000004ff007c0c */ /* 0x008fc8000bf05070 */
[----:B------:R-:W-:-:S13]  /*a120*/  ISETP.NE.AND.EX P0, PT, RZ, UR5, PT, P0 ;  /* 0x00000005ff007c0c */ /* 0x000fda000bf05300 */
[----:B------:R-:W-:Y:S05]  /*a130*/  @!P0 EXIT ;  /* 0x000000000000894d */ /* 0x000fea0003800000 */
[----:B------:R-:W-:Y:S05]  /*a140*/  BRA `(.L_x_152) ;  /* 0x0000000000087947 */ /* 0x000fea0003800000 */
.L_x_151:
[----:B------:R-:W-:-:S13]  /*a150*/  FSETP.NEU.AND P0, PT, R41, RZ, PT ;  /* 0x000000ff2900720b */ /* 0x000fda0003f0d000 */
[----:B------:R-:W-:Y:S05]  /*a160*/  @!P0 EXIT ;  /* 0x000000000000894d */ /* 0x000fea0003800000 */
.L_x_152:
[----:B------:R-:W-:Y:S05]  /*a170*/  BSYNC.RECONVERGENT B0 ;  /* 0x0000000000007941 */ /* 0x000fea0003800200 */
.L_x_149:
[----:B------:R-:W3:Y:S01]  /*a180*/  S2UR UR5, SR_CgaCtaId ;  /* 0x00000000000579c3 */ /* 0x000ee20000008800 */
[----:B------:R-:W-:Y:S01]  /*a190*/  ULEA UR4, UR46, UR43, 0x3 ;  /* 0x0000002b2e047291 */ /* 0x000fe2000f8e18ff */
[----:B------:R-:W-:-:S04]  /*a1a0*/  DEPBAR.LE SB0, 0x0 ;  /* 0x000080000000791a */ /* 0x000fc80000000000 */
[----:B------:R-:W-:-:S04]  /*a1b0*/  UIADD3 UR4, UPT, UPT, UR4, 0xa0, URZ ;  /* 0x000000a004047890 */ /* 0x000fc8000fffe0ff */
[----:B---3--:R-:W-:-:S09]  /*a1c0*/  UPRMT UR4, UR5, 0x654, UR4 ;  /* 0x0000065405047896 */ /* 0x008fd20008000004 */
[----:B------:R-:W-:Y:S01]  /*a1d0*/  SYNCS.ARRIVE.TRANS64.RED.A1T0 RZ, [UR4], RZ ;  /* 0x000000ffffff79a7 */ /* 0x000fe20008100404 */
[----:B------:R-:W-:Y:S05]  /*a1e0*/  EXIT ;  /* 0x000000000000794d */ /* 0x000fea0003800000 */
.L_x_24:
[----:B-1----:R1:W3:Y:S02]  /*a1f0*/  SYNCS.PHASECHK.TRANS64.TRYWAIT P0, [R0+URZ+0x140], R3 ;  /* 0x00014003000075a7 */ /* 0x0022e400080011ff */
[----:B---3--:R-:W-:Y:S05]  /*a200*/  @!P0 NANOSLEEP.SYNCS 0x989680 ;  /* 0x009896800000895d */ /* 0x008fea0003900000 */
[----:B------:R-:W3:Y:S02]  /*a210*/  @!P0 SYNCS.PHASECHK.TRANS64 P0, [R0+URZ+0x140], R3 ;  /* 0x00014003000085a7 */ /* 0x000ee400080010ff */
[----:B---3--:R-:W-:Y:S05]  /*a220*/  @!P0 BRA `(.L_x_24) ;  /* 0xfffffffc00f08947 */ /* 0x008fea000383ffff */
[----:B------:R-:W-:Y:S05]  /*a230*/  BRA `(.L_x_153) ;  /* 0xffffff78006c7947 */ /* 0x000fea000383ffff */
.L_x_27:
[----:B-1----:R-:W-:-:S07]  /*a240*/  MOV R0, UR33 ;  /* 0x0000002100007c02 */ /* 0x002fce0008000f00 */
.L_x_154:
[----:B-1----:R1:W3:Y:S02]  /*a250*/  SYNCS.PHASECHK.TRANS64.TRYWAIT P0, [R0+URZ+0x40], R3 ;  /* 0x00004003000075a7 */ /* 0x0022e400080011ff */
[----:B---3--:R-:W-:Y:S05]  /*a260*/  @!P0 NANOSLEEP.SYNCS 0x989680 ;  /* 0x009896800000895d */ /* 0x008fea0003900000 */
[----:B------:R-:W3:Y:S02]  /*a270*/  @!P0 SYNCS.PHASECHK.TRANS64 P0, [R0+URZ+0x40], R3 ;  /* 0x00004003000085a7 */ /* 0x000ee400080010ff */
[----:B---3--:R-:W-:Y:S05]  /*a280*/  @!P0 BRA `(.L_x_154) ;  /* 0xfffffffc00f08947 */ /* 0x008fea000383ffff */
[----:B------:R-:W-:Y:S05]  /*a290*/  BRA `(.L_x_26) ;  /* 0xffffff7800bc7947 */ /* 0x000fea000383ffff */
.L_x_34:
[----:B-1----:R-:W-:-:S07]  /*a2a0*/  MOV R0, UR9 ;  /* 0x0000000900007c02 */ /* 0x002fce0008000f00 */
.L_x_155:
[----:B-1----:R1:W3:Y:S02]  /*a2b0*/  SYNCS.PHASECHK.TRANS64.TRYWAIT P0, [R0+URZ+0x40], R3 ;  /* 0x00004003000075a7 */ /* 0x0022e400080011ff */
[----:B---3--:R-:W-:Y:S05]  /*a2c0*/  @!P0 NANOSLEEP.SYNCS 0x989680 ;  /* 0x009896800000895d */ /* 0x008fea0003900000 */
[----:B------:R-:W3:Y:S02]  /*a2d0*/  @!P0 SYNCS.PHASECHK.TRANS64 P0, [R0+URZ+0x40], R3 ;  /* 0x00004003000085a7 */ /* 0x000ee400080010ff */
[----:B---3--:R-:W-:Y:S05]  /*a2e0*/  @!P0 BRA `(.L_x_155) ;  /* 0xfffffffc00f08947 */ /* 0x008fea000383ffff */
[----:B------:R-:W-:Y:S05]  /*a2f0*/  BRA `(.L_x_33) ;  /* 0xffffff7c00787947 */ /* 0x000fea000383ffff */
.L_x_39:
[----:B-1----:R1:W3:Y:S02]  /*a300*/  SYNCS.PHASECHK.TRANS64.TRYWAIT P0, [R3+URZ+0xd0], R0 ;  /* 0x0000d000030075a7 */ /* 0x0022e400080011ff */
[----:B---3--:R-:W-:Y:S05]  /*a310*/  @!P0 NANOSLEEP.SYNCS 0x989680 ;  /* 0x009896800000895d */ /* 0x008fea0003900000 */
[----:B------:R-:W3:Y:S02]  /*a320*/  @!P0 SYNCS.PHASECHK.TRANS64 P0, [R3+URZ+0xd0], R0 ;  /* 0x0000d000030085a7 */ /* 0x000ee400080010ff */
[----:B---3--:R-:W-:Y:S05]  /*a330*/  @!P0 BRA `(.L_x_39) ;  /* 0xfffffffc00f08947 */ /* 0x008fea000383ffff */
[----:B------:R-:W-:Y:S05]  /*a340*/  BRA `(.L_x_156) ;  /* 0xffffff80001c7947 */ /* 0x000fea000383ffff */
.L_x_43:
[----:B-1----:R-:W-:-:S07]  /*a350*/  MOV R0, UR4 ;  /* 0x0000000400007c02 */ /* 0x002fce0008000f00 */
.L_x_157:
[----:B-1----:R1:W3:Y:S02]  /*a360*/  SYNCS.PHASECHK.TRANS64.TRYWAIT P0, [R0+URZ], R3 ;  /* 0x00000003000075a7 */ /* 0x0022e400080011ff */
[----:B---3--:R-:W-:Y:S05]  /*a370*/  @!P0 NANOSLEEP.SYNCS 0x989680 ;  /* 0x009896800000895d */ /* 0x008fea0003900000 */
[----:B------:R-:W3:Y:S02]  /*a380*/  @!P0 SYNCS.PHASECHK.TRANS64 P0, [R0+URZ], R3 ;  /* 0x00000003000085a7 */ /* 0x000ee400080010ff */
[----:B---3--:R-:W-:Y:S05]  /*a390*/  @!P0 BRA `(.L_x_157) ;  /* 0xfffffffc00f08947 */ /* 0x008fea000383ffff */
[----:B------:R-:W-:Y:S05]  /*a3a0*/  BRA `(.L_x_158) ;  /* 0xffffff8400c87947 */ /* 0x000fea000383ffff */
.L_x_44:
[----:B------:R-:W-:-:S07]  /*a3b0*/  MOV R0, UR5 ;  /* 0x0000000500007c02 */ /* 0x000fce0008000f00 */
.L_x_159:
[----:B-1----:R1:W3:Y:S02]  /*a3c0*/  SYNCS.PHASECHK.TRANS64.TRYWAIT P0, [R0+URZ], R3 ;  /* 0x00000003000075a7 */ /* 0x0022e400080011ff */
[----:B---3--:R-:W-:Y:S05]  /*a3d0*/  @!P0 NANOSLEEP.SYNCS 0x989680 ;  /* 0x009896800000895d */ /* 0x008fea0003900000 */
[----:B------:R-:W3:Y:S02]  /*a3e0*/  @!P0 SYNCS.PHASECHK.TRANS64 P0, [R0+URZ], R3 ;  /* 0x00000003000085a7 */ /* 0x000ee400080010ff */
[----:B---3--:R-:W-:Y:S05]  /*a3f0*/  @!P0 BRA `(.L_x_159) ;  /* 0xfffffffc00f08947 */ /* 0x008fea000383ffff */
[----:B------:R-:W-:Y:S05]  /*a400*/  BRA `(.L_x_160) ;  /* 0xffffff8400d47947 */ /* 0x000fea000383ffff */
.L_x_45:
[----:B------:R-:W-:-:S07]  /*a410*/  MOV R0, UR5 ;  /* 0x0000000500007c02 */ /* 0x000fce0008000f00 */
.L_x_161:
[----:B-1----:R1:W3:Y:S02]  /*a420*/  SYNCS.PHASECHK.TRANS64.TRYWAIT P0, [R0+URZ], R3 ;  /* 0x00000003000075a7 */ /* 0x0022e400080011ff */
[----:B---3--:R-:W-:Y:S05]  /*a430*/  @!P0 NANOSLEEP.SYNCS 0x989680 ;  /* 0x009896800000895d */ /* 0x008fea0003900000 */
[----:B------:R-:W3:Y:S02]  /*a440*/  @!P0 SYNCS.PHASECHK.TRANS64 P0, [R0+URZ], R3 ;  /* 0x00000003000085a7 */ /* 0x000ee400080010ff */
[----:B---3--:R-:W-:Y:S05]  /*a450*/  @!P0 BRA `(.L_x_161) ;  /* 0xfffffffc00f08947 */ /* 0x008fea000383ffff */
[----:B------:R-:W-:Y:S05]  /*a460*/  BRA `(.L_x_162) ;  /* 0xffffff8400e07947 */ /* 0x000fea000383ffff */
.L_x_46:
[----:B------:R-:W-:-:S07]  /*a470*/  MOV R0, UR5 ;  /* 0x0000000500007c02 */ /* 0x000fce0008000f00 */
.L_x_163:
[----:B-1----:R1:W3:Y:S02]  /*a480*/  SYNCS.PHASECHK.TRANS64.TRYWAIT P0, [R0+URZ], R3 ;  /* 0x00000003000075a7 */ /* 0x0022e400080011ff */
[----:B---3--:R-:W-:Y:S05]  /*a490*/  @!P0 NANOSLEEP.SYNCS 0x989680 ;  /* 0x009896800000895d */ /* 0x008fea0003900000 */
[----:B------:R-:W3:Y:S02]  /*a4a0*/  @!P0 SYNCS.PHASECHK.TRANS64 P0, [R0+URZ], R3 ;  /* 0x00000003000085a7 */ /* 0x000ee400080010ff */
[----:B---3--:R-:W-:Y:S05]  /*a4b0*/  @!P0 BRA `(.L_x_163) ;  /* 0xfffffffc00f08947 */ /* 0x008fea000383ffff */
[----:B------:R-:W-:Y:S05]  /*a4c0*/  BRA `(.L_x_164) ;  /* 0xffffff8400ec7947 */ /* 0x000fea000383ffff */
.L_x_47:
[----:B------:R-:W-:-:S07]  /*a4d0*/  MOV R0, UR5 ;  /* 0x0000000500007c02 */ /* 0x000fce0008000f00 */
.L_x_165:
[----:B-1----:R1:W3:Y:S02]  /*a4e0*/  SYNCS.PHASECHK.TRANS64.TRYWAIT P0, [R0+URZ], R3 ;  /* 0x00000003000075a7 */ /* 0x0022e400080011ff */
[----:B---3--:R-:W-:Y:S05]  /*a4f0*/  @!P0 NANOSLEEP.SYNCS 0x989680 ;  /* 0x009896800000895d */ /* 0x008fea0003900000 */
[----:B------:R-:W3:Y:S02]  /*a500*/  @!P0 SYNCS.PHASECHK.TRANS64 P0, [R0+URZ], R3 ;  /* 0x00000003000085a7 */ /* 0x000ee400080010ff */
[----:B---3--:R-:W-:Y:S05]  /*a510*/  @!P0 BRA `(.L_x_165) ;  /* 0xfffffffc00f08947 */ /* 0x008fea000383ffff */
[----:B------:R-:W-:Y:S05]  /*a520*/  BRA `(.L_x_166) ;  /* 0xffffff8400f87947 */ /* 0x000fea000383ffff */
.L_x_48:
[----:B------:R-:W-:-:S07]  /*a530*/  MOV R0, UR5 ;  /* 0x0000000500007c02 */ /* 0x000fce0008000f00 */
.L_x_167:
[----:B-1----:R1:W3:Y:S02]  /*a540*/  SYNCS.PHASECHK.TRANS64.TRYWAIT P0, [R0+URZ], R3 ;  /* 0x00000003000075a7 */ /* 0x0022e400080011ff */
[----:B---3--:R-:W-:Y:S05]  /*a550*/  @!P0 NANOSLEEP.SYNCS 0x989680 ;  /* 0x009896800000895d */ /* 0x008fea0003900000 */
[----:B------:R-:W3:Y:S02]  /*a560*/  @!P0 SYNCS.PHASECHK.TRANS64 P0, [R0+URZ], R3 ;  /* 0x00000003000085a7 */ /* 0x000ee400080010ff */
[----:B---3--:R-:W-:Y:S05]  /*a570*/  @!P0 BRA `(.L_x_167) ;  /* 0xfffffffc00f08947 */ /* 0x008fea000383ffff */
[----:B------:R-:W-:Y:S05]  /*a580*/  BRA `(.L_x_168) ;  /* 0xffffff8800047947 */ /* 0x000fea000383ffff */
.L_x_49:
[----:B------:R-:W-:-:S07]  /*a590*/  MOV R0, UR5 ;  /* 0x0000000500007c02 */ /* 0x000fce0008000f00 */
.L_x_169:
[----:B-1----:R1:W3:Y:S02]  /*a5a0*/  SYNCS.PHASECHK.TRANS64.TRYWAIT P0, [R0+URZ], R3 ;  /* 0x00000003000075a7 */ /* 0x0022e400080011ff */
[----:B---3--:R-:W-:Y:S05]  /*a5b0*/  @!P0 NANOSLEEP.SYNCS 0x989680 ;  /* 0x009896800000895d */ /* 0x008fea0003900000 */
[----:B------:R-:W3:Y:S02]  /*a5c0*/  @!P0 SYNCS.PHASECHK.TRANS64 P0, [R0+URZ], R3 ;  /* 0x00000003000085a7 */ /* 0x000ee400080010ff */
[----:B---3--:R-:W-:Y:S05]  /*a5d0*/  @!P0 BRA `(.L_x_169) ;  /* 0xfffffffc00f08947 */ /* 0x008fea000383ffff */
[----:B------:R-:W-:Y:S05]  /*a5e0*/  BRA `(.L_x_170) ;  /* 0xffffff8800107947 */ /* 0x000fea000383ffff */
.L_x_52:
[----:B--2---:R2:W3:Y:S02]  /*a5f0*/  SYNCS.PHASECHK.TRANS64.TRYWAIT P0, [R0+URZ+0x130], R5 ;  /* 0x00013005000075a7 */ /* 0x0044e400080011ff */
[----:B---3--:R-:W-:Y:S05]  /*a600*/  @!P0 NANOSLEEP.SYNCS 0x989680 ;  /* 0x009896800000895d */ /* 0x008fea0003900000 */
[----:B------:R-:W3:Y:S02]  /*a610*/  @!P0 SYNCS.PHASECHK.TRANS64 P0, [R0+URZ+0x130], R5 ;  /* 0x00013005000085a7 */ /* 0x000ee400080010ff */
[----:B---3--:R-:W-:Y:S05]  /*a620*/  @!P0 BRA `(.L_x_52) ;  /* 0xfffffffc00f08947 */ /* 0x008fea000383ffff */
[----:B------:R-:W-:Y:S05]  /*a630*/  BRA `(.L_x_171) ;  /* 0xffffff8800747947 */ /* 0x000fea000383ffff */
.L_x_53:
[----:B------:R-:W-:-:S07]  /*a640*/  MOV R0, UR4 ;  /* 0x0000000400007c02 */ /* 0x000fce0008000f00 */
.L_x_172:
[----:B--2---:R2:W3:Y:S02]  /*a650*/  SYNCS.PHASECHK.TRANS64.TRYWAIT P0, [R0+URZ+0xe0], R7 ;  /* 0x0000e007000075a7 */ /* 0x0044e400080011ff */
[----:B---3--:R-:W-:Y:S05]  /*a660*/  @!P0 NANOSLEEP.SYNCS 0x989680 ;  /* 0x009896800000895d */ /* 0x008fea0003900000 */
[----:B------:R-:W3:Y:S02]  /*a670*/  @!P0 SYNCS.PHASECHK.TRANS64 P0, [R0+URZ+0xe0], R7 ;  /* 0x0000e007000085a7 */ /* 0x000ee400080010ff */
[----:B---3--:R-:W-:Y:S05]  /*a680*/  @!P0 BRA `(.L_x_172) ;  /* 0xfffffffc00f08947 */ /* 0x008fea000383ffff */
[----:B------:R-:W-:Y:S05]  /*a690*/  BRA `(.L_x_173) ;  /* 0xffffff8800847947 */ /* 0x000fea000383ffff */
.L_x_54:
[----:B--2---:R2:W3:Y:S02]  /*a6a0*/  SYNCS.PHASECHK.TRANS64.TRYWAIT P1, [R0+URZ+0xd0], R5 ;  /* 0x0000d005000075a7 */ /* 0x0044e400080211ff */
[----:B---3--:R-:W-:Y:S05]  /*a6b0*/  @!P1 NANOSLEEP.SYNCS 0x989680 ;  /* 0x009896800000995d */ /* 0x008fea0003900000 */
[----:B------:R-:W3:Y:S02]  /*a6c0*/  @!P1 SYNCS.PHASECHK.TRANS64 P1, [R0+URZ+0xd0], R5 ;  /* 0x0000d005000095a7 */ /* 0x000ee400080210ff */
[----:B---3--:R-:W-:Y:S05]  /*a6d0*/  @!P1 BRA `(.L_x_54) ;  /* 0xfffffffc00f09947 */ /* 0x008fea000383ffff */
[----:B------:R-:W-:Y:S05]  /*a6e0*/  BRA `(.L_x_174) ;  /* 0xffffff8800b47947 */ /* 0x000fea000383ffff */
.L_x_57:
[----:B------:R-:W-:-:S07]  /*a6f0*/  MOV R0, UR4 ;  /* 0x0000000400007c02 */ /* 0x000fce0008000f00 */
.L_x_175:
[----:B--2---:R2:W3:Y:S02]  /*a700*/  SYNCS.PHASECHK.TRANS64.TRYWAIT P0, [R0+URZ+0xe0], R3 ;  /* 0x0000e003000075a7 */ /* 0x0044e400080011ff */
[----:B---3--:R-:W-:Y:S05]  /*a710*/  @!P0 NANOSLEEP.SYNCS 0x989680 ;  /* 0x009896800000895d */ /* 0x008fea0003900000 */
[----:B------:R-:W3:Y:S02]  /*a720*/  @!P0 SYNCS.PHASECHK.TRANS64 P0, [R0+URZ+0xe0], R3 ;  /* 0x0000e003000085a7 */ /* 0x000ee400080010ff */
[----:B---3--:R-:W-:Y:S05]  /*a730*/  @!P0 BRA `(.L_x_175) ;  /* 0xfffffffc00f08947 */ /* 0x008fea000383ffff */
[----:B------:R-:W-:Y:S05]  /*a740*/  BRA `(.L_x_56) ;  /* 0xffffff8c00087947 */ /* 0x000fea000383ffff */
.L_x_66:
[----:B--2---:R-:W-:-:S04]  /*a750*/  MOV R5, UR5 ;  /* 0x0000000500057c02 */ /* 0x004fc80008000f00 */
[----:B------:R2:W3:Y:S03]  /*a760*/  SYNCS.PHASECHK.TRANS64.TRYWAIT P0, [R5+URZ+0x8], R6 ;  /* 0x00000806050075a7 */ /* 0x0004e600080011ff */
[----:B---3--:R-:W-:Y:S05]  /*a770*/  @!P0 NANOSLEEP.SYNCS 0x989680 ;  /* 0x009896800000895d */ /* 0x008fea0003900000 */
[----:B------:R-:W3:Y:S02]  /*a780*/  @!P0 SYNCS.PHASECHK.TRANS64 P0, [R5+URZ+0x8], R6 ;  /* 0x00000806050085a7 */ /* 0x000ee400080010ff */
[----:B---3--:R-:W-:Y:S05]  /*a790*/  @!P0 BRA `(.L_x_66) ;  /* 0xfffffffc00ec8947 */ /* 0x008fea000383ffff */
[----:B------:R-:W-:Y:S05]  /*a7a0*/  BRA `(.L_x_65) ;  /* 0xffffff8c00c07947 */ /* 0x000fea000383ffff */
.L_x_68:
[----:B------:R-:W-:Y:S01]  /*a7b0*/  BSSY B0, `(.L_x_176) ;  /* 0x0000006000007945 */ /* 0x000fe20003800000 */
[----:B------:R-:W-:-:S07]  /*a7c0*/  MOV R15, 0xffffffff ;  /* 0xffffffff000f7802 */ /* 0x000fce0000000f00 */
[----:B-12--5:R-:W-:Y:S05]  /*a7d0*/  WARPSYNC.COLLECTIVE R15, `(.L_x_177) ;  /* 0x000000000f0c7348 */ /* 0x026fea0003c00000 */
[----:B------:R-:W-:Y:S02]  /*a7e0*/  ELECT P6, UR79, PT ;  /* 0x00000000004f782f */ /* 0x000fe400038c0000 */
[----:B------:R-:W-:Y:S01]  /*a7f0*/  MOV R14, UR79 ;  /* 0x0000004f000e7c02 */ /* 0x000fe20008000f00 */
[----:B-12--5:R-:W-:Y:S10]  /*a800*/  ENDCOLLECTIVE ;  /* 0x000000000000791b */ /* 0x026ff40003800000 */
.L_x_177:
[----:B------:R-:W-:Y:S05]  /*a810*/  BSYNC B0 ;  /* 0x0000000000007941 */ /* 0x000fea0003800000 */
.L_x_176:
[----:B------:R-:W-:Y:S01]  /*a820*/  PLOP3.LUT P0, PT, P6, PT, PT, 0x80, 0x8 ;  /* 0x000000000008781c */ /* 0x000fe2000370f070 */
[----:B------:R-:W-:-:S12]  /*a830*/  BRA `(.L_x_178) ;  /* 0xffffff8c00ec7947 */ /* 0x000fd8000383ffff */
.L_x_70:
[----:B--2---:R-:W-:-:S04]  /*a840*/  MOV R3, UR5 ;  /* 0x0000000500037c02 */ /* 0x004fc80008000f00 */
[----:B------:R2:W3:Y:S03]  /*a850*/  SYNCS.PHASECHK.TRANS64.TRYWAIT P0, [R3+URZ+0x8], R4 ;  /* 0x00000804030075a7 */ /* 0x0004e600080011ff */
[----:B---3--:R-:W-:Y:S05]  /*a860*/  @!P0 NANOSLEEP.SYNCS 0x989680 ;  /* 0x009896800000895d */ /* 0x008fea0003900000 */
[----:B------:R-:W3:Y:S02]  /*a870*/  @!P0 SYNCS.PHASECHK.TRANS64 P0, [R3+URZ+0x8], R4 ;  /* 0x00000804030085a7 */ /* 0x000ee400080010ff */
[----:B---3--:R-:W-:Y:S05]  /*a880*/  @!P0 BRA `(.L_x_70) ;  /* 0xfffffffc00ec8947 */ /* 0x008fea000383ffff */
[----:B------:R-:W-:Y:S05]  /*a890*/  BRA `(.L_x_69) ;  /* 0xffffff8c00f07947 */ /* 0x000fea000383ffff */
.L_x_71:
[----:B-1----:R1:W2:Y:S02]  /*a8a0*/  SYNCS.PHASECHK.TRANS64.TRYWAIT P0, [R0+URZ+0xd0], R5 ;  /* 0x0000d005000075a7 */ /* 0x0022a400080011ff */
[----:B--2---:R-:W-:Y:S05]  /*a8b0*/  @!P0 NANOSLEEP.SYNCS 0x989680 ;  /* 0x009896800000895d */ /* 0x004fea0003900000 */
[----:B------:R-:W2:Y:S02]  /*a8c0*/  @!P0 SYNCS.PHASECHK.TRANS64 P0, [R0+URZ+0xd0], R5 ;  /* 0x0000d005000085a7 */ /* 0x000ea400080010ff */
[----:B--2---:R-:W-:Y:S05]  /*a8d0*/  @!P0 BRA `(.L_x_71) ;  /* 0xfffffffc00f08947 */ /* 0x004fea000383ffff */
[----:B------:R-:W-:Y:S05]  /*a8e0*/  BRA `(.L_x_179) ;  /* 0xffffff9000dc7947 */ /* 0x000fea000383ffff */
.L_x_73:
[----:B------:R-:W-:-:S07]  /*a8f0*/  MOV R0, UR31 ;  /* 0x0000001f00007c02 */ /* 0x000fce0008000f00 */
.L_x_180:
[----:B-1----:R1:W2:Y:S02]  /*a900*/  SYNCS.PHASECHK.TRANS64.TRYWAIT P0, [R0+URZ+0x110], R5 ;  /* 0x00011005000075a7 */ /* 0x0022a400080011ff */
[----:B--2---:R-:W-:Y:S05]  /*a910*/  @!P0 NANOSLEEP.SYNCS 0x989680 ;  /* 0x009896800000895d */ /* 0x004fea0003900000 */
[----:B------:R-:W2:Y:S02]  /*a920*/  @!P0 SYNCS.PHASECHK.TRANS64 P0, [R0+URZ+0x110], R5 ;  /* 0x00011005000085a7 */ /* 0x000ea400080010ff */
[----:B--2---:R-:W-:Y:S05]  /*a930*/  @!P0 BRA `(.L_x_180) ;  /* 0xfffffffc00f08947 */ /* 0x004fea000383ffff */
[----:B------:R-:W-:Y:S05]  /*a940*/  BRA `(.L_x_181) ;  /* 0xffffff9400287947 */ /* 0x000fea000383ffff */
.L_x_76:
[----:B------:R-:W-:Y:S07]  /*a950*/  MOV R0, UR5 ;  /* 0x0000000500007c02 */ /* 0x000fee0008000f00 */
.L_x_182:
[----:B-1----:R1:W2:Y:S02]  /*a960*/  SYNCS.PHASECHK.TRANS64.TRYWAIT P0, [R0+URZ], R5 ;  /* 0x00000005000075a7 */ /* 0x0022a400080011ff */
[----:B--2---:R-:W-:Y:S05]  /*a970*/  @!P0 NANOSLEEP.SYNCS 0x989680 ;  /* 0x009896800000895d */ /* 0x004fea0003900000 */
[----:B------:R-:W2:Y:S02]  /*a980*/  @!P0 SYNCS.PHASECHK.TRANS64 P0, [R0+URZ], R5 ;  /* 0x00000005000085a7 */ /* 0x000ea400080010ff */
[----:B--2---:R-:W-:Y:S05]  /*a990*/  @!P0 BRA `(.L_x_182) ;  /* 0xfffffffc00f08947 */ /* 0x004fea000383ffff */
[----:B------:R-:W-:Y:S05]  /*a9a0*/  BRA `(.L_x_75) ;  /* 0xffffff94003c7947 */ /* 0x000fea000383ffff */
.L_x_80:
[----:B-1----:R-:W-:-:S07]  /*a9b0*/  MOV R0, UR4 ;  /* 0x0000000400007c02 */ /* 0x002fce0008000f00 */
.L_x_183:
[----:B-1----:R1:W2:Y:S02]  /*a9c0*/  SYNCS.PHASECHK.TRANS64.TRYWAIT P0, [R0+URZ], R3 ;  /* 0x00000003000075a7 */ /* 0x0022a400080011ff */
[----:B--2---:R-:W-:Y:S05]  /*a9d0*/  @!P0 NANOSLEEP.SYNCS 0x989680 ;  /* 0x009896800000895d */ /* 0x004fea0003900000 */
[----:B------:R-:W2:Y:S02]  /*a9e0*/  @!P0 SYNCS.PHASECHK.TRANS64 P0, [R0+URZ], R3 ;  /* 0x00000003000085a7 */ /* 0x000ea400080010ff */
[----:B--2---:R-:W-:Y:S05]  /*a9f0*/  @!P0 BRA `(.L_x_183) ;  /* 0xfffffffc00f08947 */ /* 0x004fea000383ffff */
[----:B------:R-:W-:Y:S05]  /*aa00*/  BRA `(.L_x_184) ;  /* 0xffffff9800307947 */ /* 0x000fea000383ffff */
.L_x_81:
[----:B------:R-:W-:-:S07]  /*aa10*/  MOV R0, UR5 ;  /* 0x0000000500007c02 */ /* 0x000fce0008000f00 */
.L_x_185:
[----:B-1----:R1:W2:Y:S02]  /*aa20*/  SYNCS.PHASECHK.TRANS64.TRYWAIT P0, [R0+URZ], R3 ;  /* 0x00000003000075a7 */ /* 0x0022a400080011ff */
[----:B--2---:R-:W-:Y:S05]  /*aa30*/  @!P0 NANOSLEEP.SYNCS 0x989680 ;  /* 0x009896800000895d */ /* 0x004fea0003900000 */
[----:B------:R-:W2:Y:S02]  /*aa40*/  @!P0 SYNCS.PHASECHK.TRANS64 P0, [R0+URZ], R3 ;  /* 0x00000003000085a7 */ /* 0x000ea400080010ff */
[----:B--2---:R-:W-:Y:S05]  /*aa50*/  @!P0 BRA `(.L_x_185) ;  /* 0xfffffffc00f08947 */ /* 0x004fea000383ffff */
[----:B------:R-:W-:Y:S05]  /*aa60*/  BRA `(.L_x_186) ;  /* 0xffffff98003c7947 */ /* 0x000fea000383ffff */
.L_x_82:
[----:B------:R-:W-:-:S07]  /*aa70*/  MOV R0, UR5 ;  /* 0x0000000500007c02 */ /* 0x000fce0008000f00 */
.L_x_187:
[----:B-1----:R1:W2:Y:S02]  /*aa80*/  SYNCS.PHASECHK.TRANS64.TRYWAIT P0, [R0+URZ], R3 ;  /* 0x00000003000075a7 */ /* 0x0022a400080011ff */
[----:B--2---:R-:W-:Y:S05]  /*aa90*/  @!P0 NANOSLEEP.SYNCS 0x989680 ;  /* 0x009896800000895d */ /* 0x004fea0003900000 */
[----:B------:R-:W2:Y:S02]  /*aaa0*/  @!P0 SYNCS.PHASECHK.TRANS64 P0, [R0+URZ], R3 ;  /* 0x00000003000085a7 */ /* 0x000ea400080010ff */
[----:B--2---:R-:W-:Y:S05]  /*aab0*/  @!P0 BRA `(.L_x_187) ;  /* 0xfffffffc00f08947 */ /* 0x004fea000383ffff */
[----:B------:R-:W-:Y:S05]  /*aac0*/  BRA `(.L_x_188) ;  /* 0xffffff9800487947 */ /* 0x000fea000383ffff */
.L_x_85:
[----:B------:R-:W-:-:S07]  /*aad0*/  MOV R0, UR26 ;  /* 0x0000001a00007c02 */ /* 0x000fce0008000f00 */
.L_x_189:
[----:B-1----:R1:W2:Y:S02]  /*aae0*/  SYNCS.PHASECHK.TRANS64.TRYWAIT P1, [R0+URZ+0x150], R3 ;  /* 0x00015003000075a7 */ /* 0x0022a400080211ff */
[----:B--2---:R-:W-:Y:S05]  /*aaf0*/  @!P1 NANOSLEEP.SYNCS 0x989680 ;  /* 0x009896800000995d */ /* 0x004fea0003900000 */
[----:B------:R-:W2:Y:S02]  /*ab00*/  @!P1 SYNCS.PHASECHK.TRANS64 P1, [R0+URZ+0x150], R3 ;  /* 0x00015003000095a7 */ /* 0x000ea400080210ff */
[----:B--2---:R-:W-:Y:S05]  /*ab10*/  @!P1 BRA `(.L_x_189) ;  /* 0xfffffffc00f09947 */ /* 0x004fea000383ffff */
[----:B------:R-:W-:Y:S05]  /*ab20*/  BRA `(.L_x_190) ;  /* 0xffffff9800947947 */ /* 0x000fea000383ffff */
.L_x_90:
[----:B-1----:R1:W2:Y:S02]  /*ab30*/  SYNCS.PHASECHK.TRANS64.TRYWAIT P0, [R8+URZ+0xd0], R5 ;  /* 0x0000d005080075a7 */ /* 0x0022a400080011ff */
[----:B--2---:R-:W-:Y:S05]  /*ab40*/  @!P0 NANOSLEEP.SYNCS 0x989680 ;  /* 0x009896800000895d */ /* 0x004fea0003900000 */
[----:B------:R-:W2:Y:S02]  /*ab50*/  @!P0 SYNCS.PHASECHK.TRANS64 P0, [R8+URZ+0xd0], R5 ;  /* 0x0000d005080085a7 */ /* 0x000ea400080010ff */
[----:B--2---:R-:W-:Y:S05]  /*ab60*/  @!P0 BRA `(.L_x_90) ;  /* 0xfffffffc00f08947 */ /* 0x004fea000383ffff */
[----:B------:R-:W-:Y:S05]  /*ab70*/  BRA `(.L_x_191) ;  /* 0xffffff9c00dc7947 */ /* 0x000fea000383ffff */
.L_x_93:
[----:B------:R-:W-:Y:S07]  /*ab80*/  MOV R0, UR21 ;  /* 0x0000001500007c02 */ /* 0x000fee0008000f00 */
.L_x_192:
[----:B-1----:R1:W2:Y:S02]  /*ab90*/  SYNCS.PHASECHK.TRANS64.TRYWAIT P1, [R0+URZ+0xc8], R5 ;  /* 0x0000c805000075a7 */ /* 0x0022a400080211ff */
[----:B--2---:R-:W-:Y:S05]  /*aba0*/  @!P1 NANOSLEEP.SYNCS 0x989680 ;  /* 0x009896800000995d */ /* 0x004fea0003900000 */
[----:B------:R-:W2:Y:S02]  /*abb0*/  @!P1 SYNCS.PHASECHK.TRANS64 P1, [R0+URZ+0xc8], R5 ;  /* 0x0000c805000095a7 */ /* 0x000ea400080210ff */
[----:B--2---:R-:W-:Y:S05]  /*abc0*/  @!P1 BRA `(.L_x_192) ;  /* 0xfffffffc00f09947 */ /* 0x004fea000383ffff */
[----:B------:R-:W-:Y:S05]  /*abd0*/  BRA `(.L_x_92) ;  /* 0xffffffa400587947 */ /* 0x000fea000383ffff */
.L_x_96:
[----:B-1----:R-:W-:Y:S07]  /*abe0*/  MOV R5, UR21 ;  /* 0x0000001500057c02 */ /* 0x002fee0008000f00 */
.L_x_193:
[----:B-1----:R1:W2:Y:S02]  /*abf0*/  SYNCS.PHASECHK.TRANS64.TRYWAIT P0, [R5+URZ+0xa0], R4 ;  /* 0x0000a004050075a7 */ /* 0x0022a400080011ff */
[----:B--2---:R-:W-:Y:S05]  /*ac00*/  @!P0 NANOSLEEP.SYNCS 0x989680 ;  /* 0x009896800000895d */ /* 0x004fea0003900000 */
[----:B------:R-:W2:Y:S02]  /*ac10*/  @!P0 SYNCS.PHASECHK.TRANS64 P0, [R5+URZ+0xa0], R4 ;  /* 0x0000a004050085a7 */ /* 0x000ea400080010ff */
[----:B--2---:R-:W-:Y:S05]  /*ac20*/  @!P0 BRA `(.L_x_193) ;  /* 0xfffffffc00f08947 */ /* 0x004fea000383ffff */
[----:B------:R-:W-:Y:S05]  /*ac30*/  BRA `(.L_x_194) ;  /* 0xffffffa400b07947 */ /* 0x000fea000383ffff */
.L_x_97:
[----:B------:R-:W-:Y:S07]  /*ac40*/  MOV R5, UR21 ;  /* 0x0000001500057c02 */ /* 0x000fee0008000f00 */
.L_x_195:
[----:B-1----:R1:W2:Y:S02]  /*ac50*/  SYNCS.PHASECHK.TRANS64.TRYWAIT P0, [R5+URZ+0xa8], R4 ;  /* 0x0000a804050075a7 */ /* 0x0022a400080011ff */
[----:B--2---:R-:W-:Y:S05]  /*ac60*/  @!P0 NANOSLEEP.SYNCS 0x989680 ;  /* 0x009896800000895d */ /* 0x004fea0003900000 */
[----:B------:R-:W2:Y:S02]  /*ac70*/  @!P0 SYNCS.PHASECHK.TRANS64 P0, [R5+URZ+0xa8], R4 ;  /* 0x0000a804050085a7 */ /* 0x000ea400080010ff */
[----:B--2---:R-:W-:Y:S05]  /*ac80*/  @!P0 BRA `(.L_x_195) ;  /* 0xfffffffc00f08947 */ /* 0x004fea000383ffff */
[----:B------:R-:W-:Y:S05]  /*ac90*/  BRA `(.L_x_196) ;  /* 0xffffffa800087947 */ /* 0x000fea000383ffff */
.L_x_98:
[----:B-1----:R-:W-:Y:S07]  /*aca0*/  MOV R5, UR21 ;  /* 0x0000001500057c02 */ /* 0x002fee0008000f00 */
.L_x_197:
[----:B-1----:R1:W2:Y:S02]  /*acb0*/  SYNCS.PHASECHK.TRANS64.TRYWAIT P0, [R5+URZ+0xb0], R4 ;  /* 0x0000b004050075a7 */ /* 0x0022a400080011ff */
[----:B--2---:R-:W-:Y:S05]  /*acc0*/  @!P0 NANOSLEEP.SYNCS 0x989680 ;  /* 0x009896800000895d */ /* 0x004fea0003900000 */
[----:B------:R-:W2:Y:S02]  /*acd0*/  @!P0 SYNCS.PHASECHK.TRANS64 P0, [R5+URZ+0xb0], R4 ;  /* 0x0000b004050085a7 */ /* 0x000ea400080010ff */
[----:B--2---:R-:W-:Y:S05]  /*ace0*/  @!P0 BRA `(.L_x_197) ;  /* 0xfffffffc00f08947 */ /* 0x004fea000383ffff */
[----:B------:R-:W-:Y:S05]  /*acf0*/  BRA `(.L_x_198) ;  /* 0xffffffa800647947 */ /* 0x000fea000383ffff */
.L_x_99:
[----:B-1----:R-:W-:Y:S07]  /*ad00*/  MOV R5, UR21 ;  /* 0x0000001500057c02 */ /* 0x002fee0008000f00 */
.L_x_199:
[----:B-1----:R1:W2:Y:S02]  /*ad10*/  SYNCS.PHASECHK.TRANS64.TRYWAIT P0, [R5+URZ+0xb8], R4 ;  /* 0x0000b804050075a7 */ /* 0x0022a400080011ff */
[----:B--2---:R-:W-:Y:S05]  /*ad20*/  @!P0 NANOSLEEP.SYNCS 0x989680 ;  /* 0x009896800000895d */ /* 0x004fea0003900000 */
[----:B------:R-:W2:Y:S02]  /*ad30*/  @!P0 SYNCS.PHASECHK.TRANS64 P0, [R5+URZ+0xb8], R4 ;  /* 0x0000b804050085a7 */ /* 0x000ea400080010ff */
[----:B--2---:R-:W-:Y:S05]  /*ad40*/  @!P0 BRA `(.L_x_199) ;  /* 0xfffffffc00f08947 */ /* 0x004fea000383ffff */
[----:B------:R-:W-:Y:S05]  /*ad50*/  BRA `(.L_x_200) ;  /* 0xffffffa800c87947 */ /* 0x000fea000383ffff */
.L_x_101:
[----:B------:R-:W-:-:S07]  /*ad60*/  MOV R0, UR21 ;  /* 0x0000001500007c02 */ /* 0x000fce0008000f00 */
.L_x_201:
[----:B-1----:R1:W2:Y:S02]  /*ad70*/  SYNCS.PHASECHK.TRANS64.TRYWAIT P0, [R0+URZ+0xa0], R3 ;  /* 0x0000a003000075a7 */ /* 0x0022a400080011ff */
[----:B--2---:R-:W-:Y:S05]  /*ad80*/  @!P0 NANOSLEEP.SYNCS 0x989680 ;  /* 0x009896800000895d */ /* 0x004fea0003900000 */
[----:B------:R-:W2:Y:S02]  /*ad90*/  @!P0 SYNCS.PHASECHK.TRANS64 P0, [R0+URZ+0xa0], R3 ;  /* 0x0000a003000085a7 */ /* 0x000ea400080010ff */
[----:B--2---:R-:W-:Y:S05]  /*ada0*/  @!P0 BRA `(.L_x_201) ;  /* 0xfffffffc00f08947 */ /* 0x004fea000383ffff */
[----:B------:R-:W-:Y:S05]  /*adb0*/  BRA `(.L_x_202) ;  /* 0xffffffac00587947 */ /* 0x000fea000383ffff */
.L_x_102:
[----:B-1----:R-:W-:-:S07]  /*adc0*/  MOV R0, UR21 ;  /* 0x0000001500007c02 */ /* 0x002fce0008000f00 */
.L_x_203:
[----:B-1----:R1:W2:Y:S02]  /*add0*/  SYNCS.PHASECHK.TRANS64.TRYWAIT P0, [R0+URZ+0xa8], R3 ;  /* 0x0000a803000075a7 */ /* 0x0022a400080011ff */
[----:B--2---:R-:W-:Y:S05]  /*ade0*/  @!P0 NANOSLEEP.SYNCS 0x989680 ;  /* 0x009896800000895d */ /* 0x004fea0003900000 */
[----:B------:R-:W2:Y:S02]  /*adf0*/  @!P0 SYNCS.PHASECHK.TRANS64 P0, [R0+URZ+0xa8], R3 ;  /* 0x0000a803000085a7 */ /* 0x000ea400080010ff */
[----:B--2---:R-:W-:Y:S05]  /*ae00*/  @!P0 BRA `(.L_x_203) ;  /* 0xfffffffc00f08947 */ /* 0x004fea000383ffff */
[----:B------:R-:W-:Y:S05]  /*ae10*/  BRA `(.L_x_204) ;  /* 0xffffffac00487947 */ /* 0x000fea000383ffff */
.L_x_103:
[----:B-1----:R-:W-:-:S07]  /*ae20*/  MOV R0, UR21 ;  /* 0x0000001500007c02 */ /* 0x002fce0008000f00 */
.L_x_205:
[----:B-1----:R1:W2:Y:S02]  /*ae30*/  SYNCS.PHASECHK.TRANS64.TRYWAIT P0, [R0+URZ+0xb0], R3 ;  /* 0x0000b003000075a7 */ /* 0x0022a400080011ff */
[----:B--2---:R-:W-:Y:S05]  /*ae40*/  @!P0 NANOSLEEP.SYNCS 0x989680 ;  /* 0x009896800000895d */ /* 0x004fea0003900000 */
[----:B------:R-:W2:Y:S02]  /*ae50*/  @!P0 SYNCS.PHASECHK.TRANS64 P0, [R0+URZ+0xb0], R3 ;  /* 0x0000b003000085a7 */ /* 0x000ea400080010ff */
[----:B--2---:R-:W-:Y:S05]  /*ae60*/  @!P0 BRA `(.L_x_205) ;  /* 0xfffffffc00f08947 */ /* 0x004fea000383ffff */
[----:B------:R-:W-:Y:S05]  /*ae70*/  BRA `(.L_x_206) ;  /* 0xffffffac00387947 */ /* 0x000fea000383ffff */
.L_x_105:
[----:B-1----:R1:W2:Y:S02]  /*ae80*/  SYNCS.PHASECHK.TRANS64.TRYWAIT P0, [R3+URZ+0xd0], R0 ;  /* 0x0000d000030075a7 */ /* 0x0022a400080011ff */
[----:B--2---:R-:W-:Y:S05]  /*ae90*/  @!P0 NANOSLEEP.SYNCS 0x989680 ;  /* 0x009896800000895d */ /* 0x004fea0003900000 */
[----:B------:R-:W2:Y:S02]  /*aea0*/  @!P0 SYNCS.PHASECHK.TRANS64 P0, [R3+URZ+0xd0], R0 ;  /* 0x0000d000030085a7 */ /* 0x000ea400080010ff */
[----:B--2---:R-:W-:Y:S05]  /*aeb0*/  @!P0 BRA `(.L_x_105) ;  /* 0xfffffffc00f08947 */ /* 0x004fea000383ffff */
[----:B------:R-:W-:Y:S05]  /*aec0*/  BRA `(.L_x_207) ;  /* 0xffffffb0000c7947 */ /* 0x000fea000383ffff */
.L_x_116:
[----:B-1----:R-:W-:Y:S04]  /*aed0*/  MOV R0, UR43 ;  /* 0x0000002b00007c02 */ /* 0x002fe80008000f00 */
[----:B------:R1:W2:Y:S03]  /*aee0*/  SYNCS.PHASECHK.TRANS64.TRYWAIT P1, [R0+URZ+0x80], R5 ;  /* 0x00008005000075a7 */ /* 0x0002a600080211ff */
[----:B--2---:R-:W-:Y:S05]  /*aef0*/  @!P1 NANOSLEEP.SYNCS 0x989680 ;  /* 0x009896800000995d */ /* 0x004fea0003900000 */
[----:B------:R-:W2:Y:S02]  /*af00*/  @!P1 SYNCS.PHASECHK.TRANS64 P1, [R0+URZ+0x80], R5 ;  /* 0x00008005000095a7 */ /* 0x000ea400080210ff */
[----:B--2---:R-:W-:Y:S05]  /*af10*/  @!P1 BRA `(.L_x_116) ;  /* 0xfffffffc00ec9947 */ /* 0x004fea000383ffff */
[----:B------:R-:W-:Y:S05]  /*af20*/  BRA `(.L_x_115) ;  /* 0xffffffbc00707947 */ /* 0x000fea000383ffff */
.L_x_118:
[----:B-1----:R1:W4:Y:S02]  /*af30*/  SYNCS.PHASECHK.TRANS64.TRYWAIT P0, [R98+URZ+0xf0], R3 ;  /* 0x0000f003620075a7 */ /* 0x00232400080011ff */
[----:B----4-:R-:W-:Y:S05]  /*af40*/  @!P0 NANOSLEEP.SYNCS 0x989680 ;  /* 0x009896800000895d */ /* 0x010fea0003900000 */
[----:B------:R-:W4:Y:S02]  /*af50*/  @!P0 SYNCS.PHASECHK.TRANS64 P0, [R98+URZ+0xf0], R3 ;  /* 0x0000f003620085a7 */ /* 0x000f2400080010ff */
[----:B----4-:R-:W-:Y:S05]  /*af60*/  @!P0 BRA `(.L_x_118) ;  /* 0xfffffffc00f08947 */ /* 0x010fea000383ffff */
[----:B------:R-:W-:Y:S05]  /*af70*/  BRA `(.L_x_117) ;  /* 0xffffffbc00987947 */ /* 0x000fea000383ffff */
.L_x_127:
[----:B---3--:R3:W4:Y:S02]  /*af80*/  SYNCS.PHASECHK.TRANS64.TRYWAIT P0, [R3+URZ+0x80], R0 ;  /* 0x00008000030075a7 */ /* 0x00872400080011ff */
[----:B----4-:R-:W-:Y:S05]  /*af90*/  @!P0 NANOSLEEP.SYNCS 0x989680 ;  /* 0x009896800000895d */ /* 0x010fea0003900000 */
[----:B------:R-:W4:Y:S02]  /*afa0*/  @!P0 SYNCS.PHASECHK.TRANS64 P0, [R3+URZ+0x80], R0 ;  /* 0x00008000030085a7 */ /* 0x000f2400080010ff */
[----:B----4-:R-:W-:Y:S05]  /*afb0*/  @!P0 BRA `(.L_x_127) ;  /* 0xfffffffc00f08947 */ /* 0x010fea000383ffff */
[----:B------:R-:W-:Y:S05]  /*afc0*/  BRA `(.L_x_126) ;  /* 0xffffffc800887947 */ /* 0x000fea000383ffff */
.L_x_135:
[----:B-1----:R1:W3:Y:S02]  /*afd0*/  SYNCS.PHASECHK.TRANS64.TRYWAIT P0, [R62+URZ+0x80], R5 ;  /* 0x000080053e0075a7 */ /* 0x0022e400080011ff */
[----:B---3--:R-:W-:Y:S05]  /*afe0*/  @!P0 NANOSLEEP.SYNCS 0x989680 ;  /* 0x009896800000895d */ /* 0x008fea0003900000 */
[----:B------:R-:W3:Y:S02]  /*aff0*/  @!P0 SYNCS.PHASECHK.TRANS64 P0, [R62+URZ+0x80], R5 ;  /* 0x000080053e0085a7 */ /* 0x000ee400080010ff */
[----:B---3--:R-:W-:Y:S05]  /*b000*/  @!P0 BRA `(.L_x_135) ;  /* 0xfffffffc00f08947 */ /* 0x008fea000383ffff */
[----:B------:R-:W-:Y:S05]  /*b010*/  BRA `(.L_x_134) ;  /* 0xffffffd400a07947 */ /* 0x000fea000383ffff */
.L_x_143:
[----:B-1----:R1:W4:Y:S02]  /*b020*/  SYNCS.PHASECHK.TRANS64.TRYWAIT P0, [R61+URZ+0x80], R4 ;  /* 0x000080043d0075a7 */ /* 0x00232400080011ff */
[----:B----4-:R-:W-:Y:S05]  /*b030*/  @!P0 NANOSLEEP.SYNCS 0x989680 ;  /* 0x009896800000895d */ /* 0x010fea0003900000 */
[----:B------:R-:W4:Y:S02]  /*b040*/  @!P0 SYNCS.PHASECHK.TRANS64 P0, [R61+URZ+0x80], R4 ;  /* 0x000080043d0085a7 */ /* 0x000f2400080010ff */
[----:B----4-:R-:W-:Y:S05]  /*b050*/  @!P0 BRA `(.L_x_143) ;  /* 0xfffffffc00f08947 */ /* 0x010fea000383ffff */
[----:B------:R-:W-:Y:S05]  /*b060*/  BRA `(.L_x_142) ;  /* 0xffffffe000b47947 */ /* 0x000fea000383ffff */
        .weak           $__internal_0_$__cuda_sm10x_tcgen05_guardrail_trap_col_being_dealloced_not_returned_by_alloc
        .type           $__internal_0_$__cuda_sm10x_tcgen05_guardrail_trap_col_being_dealloced_not_returned_by_alloc,@function
        .size           $__internal_0_$__cuda_sm10x_tcgen05_guardrail_trap_col_being_dealloced_not_returned_by_alloc,($__internal_1_$__cuda_sm10x_tcgen05_guardrail_trap_phase_invalid_during_alloc - $__internal_0_$__cuda_sm10x_tcgen05_guardrail_trap_col_being_dealloced_not_returned_by_alloc)
$__internal_0_$__cuda_sm10x_tcgen05_guardrail_trap_col_being_dealloced_not_returned_by_alloc:
[----:B------:R-:W-:Y:S05]  /*b070*/  BPT.TRAP 0x1 ;  /* 0x000000040000795c */ /* 0x000fea0000300000 */
[----:B------:R-:W-:-:S04]  /*b080*/  HFMA2 R3, -RZ, RZ, 0, 0 ;  /* 0x00000000ff037431 */ /* 0x000fc800000001ff */
[----:B------:R-:W-:Y:S05]  /*b090*/  RET.REL.NODEC R2 `(_ZN7cutlass13device_kernelINS_4gemm6kernel13GemmUniversalIN4cute5tupleIJiiiiEEENS1_10collective13CollectiveMmaINS1_35MainloopSm100TmaUmmaWarpSpecializedILi8ELi2ELi4ENS5_IJNS4_1CILi8EEENSA_ILi1EEESC_EEEEENS5_IJNSA_ILi128EEENSA_ILi256EEENSA_ILi64EEEEEENS_6half_tENS5_IJlSC_lEEESJ_SK_NS4_8TiledMMAINS4_8MMA_AtomIJNS4_26SM100_MMA_F16BF16_2x1SM_SSISJ_SJ_fLi128ELi256ELNS4_4UMMA5MajorE0ELSP_0ELNSO_7ScaleInE0ELSQ_0EEEEEENS4_6LayoutINS5_IJSC_SC_SC_EEENS5_IJNSA_ILi0EEESV_SV_EEEEENS5_IJNS4_10UnderscoreESY_SY_EEEEENS4_18SM100_TMA_2SM_LOADENS4_14ComposedLayoutINS4_7SwizzleILi3ELi4ELi3EEENS4_18smem_ptr_flag_bitsILi16EEENST_INS5_IJSB_SH_EEENS5_IJSH_SC_EEEEEEEvNS4_8identityENS4_28SM100_TMA_2SM_LOAD_MULTICASTES1A_vS1B_EENS_8epilogue10collective18CollectiveEpilogueINS1E_23Sm100TmaWarpSpecializedILi4ELi2ELi32ELb1ELb0EEEJNS5_IJSH_SG_SH_EEENS5_IJNST_ISH_SC_EENST_INS5_IJNSA_ILi32EEENSA_ILi2EEEEEENS5_IJSC_SF_EEEEEEEESJ_SK_SJ_SK_NS1E_6fusion15FusionCallbacksIS1I_NS1R_17LinearCombinationISJ_fSJ_fLNS_15FloatRoundStyleE2EEES1J_S1Q_JEEENS4_5SM1004TMEM4LOAD26SM100_TMEM_LOAD_32dp32b32xENS4_13SM90_TMA_LOADENS12_INS13_ILi2ELi4ELi3EEES16_NST_INS5_IJSB_S1L_EEENS5_IJS1L_SC_EEEEEEENS4_39AutoVectorizingCopyWithAssumedAlignmentILi128EEENS4_14SM90_TMA_STOREES26_S28_S28_EEEvvEEEEvNT_6ParamsE) ;  /* 0xffffff4c02d87950 */ /* 0x000fea0003c3ffff */
        .weak           $__internal_1_$__cuda_sm10x_tcgen05_guardrail_trap_phase_invalid_during_alloc
        .type           $__internal_1_$__cuda_sm10x_tcgen05_guardrail_trap_phase_invalid_during_alloc,@function
        .size           $__internal_1_$__cuda_sm10x_tcgen05_guardrail_trap_phase_invalid_during_alloc,($__internal_2_$__cuda_sm10x_tcgen05_guardrail_trap_unallocated_columns_being_dealloced - $__internal_1_$__cuda_sm10x_tcgen05_guardrail_trap_phase_invalid_during_alloc)
$__internal_1_$__cuda_sm10x_tcgen05_guardrail_trap_phase_invalid_during_alloc:
[----:B------:R-:W-:Y:S05]  /*b0a0*/  BPT.TRAP 0x1 ;  /* 0x000000040000795c */ /* 0x000fea0000300000 */
[----:B------:R-:W-:-:S04]  /*b0b0*/  MOV R5, 0x0 ;  /* 0x0000000000057802 */ /* 0x000fc80000000f00 */
[----:B------:R-:W-:Y:S05]  /*b0c0*/  RET.REL.NODEC R4 `(_ZN7cutlass13device_kernelINS_4gemm6kernel13GemmUniversalIN4cute5tupleIJiiiiEEENS1_10collective13CollectiveMmaINS1_35MainloopSm100TmaUmmaWarpSpecializedILi8ELi2ELi4ENS5_IJNS4_1CILi8EEENSA_ILi1EEESC_EEEEENS5_IJNSA_ILi128EEENSA_ILi256EEENSA_ILi64EEEEEENS_6half_tENS5_IJlSC_lEEESJ_SK_NS4_8TiledMMAINS4_8MMA_AtomIJNS4_26SM100_MMA_F16BF16_2x1SM_SSISJ_SJ_fLi128ELi256ELNS4_4UMMA5MajorE0ELSP_0ELNSO_7ScaleInE0ELSQ_0EEEEEENS4_6LayoutINS5_IJSC_SC_SC_EEENS5_IJNSA_ILi0EEESV_SV_EEEEENS5_IJNS4_10UnderscoreESY_SY_EEEEENS4_18SM100_TMA_2SM_LOADENS4_14ComposedLayoutINS4_7SwizzleILi3ELi4ELi3EEENS4_18smem_ptr_flag_bitsILi16EEENST_INS5_IJSB_SH_EEENS5_IJSH_SC_EEEEEEEvNS4_8identityENS4_28SM100_TMA_2SM_LOAD_MULTICASTES1A_vS1B_EENS_8epilogue10collective18CollectiveEpilogueINS1E_23Sm100TmaWarpSpecializedILi4ELi2ELi32ELb1ELb0EEEJNS5_IJSH_SG_SH_EEENS5_IJNST_ISH_SC_EENST_INS5_IJNSA_ILi32EEENSA_ILi2EEEEEENS5_IJSC_SF_EEEEEEEESJ_SK_SJ_SK_NS1E_6fusion15FusionCallbacksIS1I_NS1R_17LinearCombinationISJ_fSJ_fLNS_15FloatRoundStyleE2EEES1J_S1Q_JEEENS4_5SM1004TMEM4LOAD26SM100_TMEM_LOAD_32dp32b32xENS4_13SM90_TMA_LOADENS12_INS13_ILi2ELi4ELi3EEES16_NST_INS5_IJSB_S1L_EEENS5_IJS1L_SC_EEEEEEENS4_39AutoVectorizingCopyWithAssumedAlignmentILi128EEENS4_14SM90_TMA_STOREES26_S28_S28_EEEvvEEEEvNT_6ParamsE) ;  /* 0xffffff4c04cc7950 */ /* 0x000fea0003c3ffff */
        .weak           $__internal_2_$__cuda_sm10x_tcgen05_guardrail_trap_unallocated_columns_being_dealloced
        .type           $__internal_2_$__cuda_sm10x_tcgen05_guardrail_trap_unallocated_columns_being_dealloced,@function
        .size           $__internal_2_$__cuda_sm10x_tcgen05_guardrail_trap_unallocated_columns_being_dealloced,(.L_x_209 - $__internal_2_$__cuda_sm10x_tcgen05_guardrail_trap_unallocated_columns_being_dealloced)
$__internal_2_$__cuda_sm10x_tcgen05_guardrail_trap_unallocated_columns_being_dealloced:
[----:B------:R-:W-:Y:S05]  /*b0d0*/  BPT.TRAP 0x1 ;  /* 0x000000040000795c */ /* 0x000fea0000300000 */
[----:B------:R-:W-:-:S04]  /*b0e0*/  HFMA2 R3, -RZ, RZ, 0, 0 ;  /* 0x00000000ff037431 */ /* 0x000fc800000001ff */
[----:B------:R-:W-:Y:S05]  /*b0f0*/  RET.REL.NODEC R2 `(_ZN7cutlass13device_kernelINS_4gemm6kernel13GemmUniversalIN4cute5tupleIJiiiiEEENS1_10collective13CollectiveMmaINS1_35MainloopSm100TmaUmmaWarpSpecializedILi8ELi2ELi4ENS5_IJNS4_1CILi8EEENSA_ILi1EEESC_EEEEENS5_IJNSA_ILi128EEENSA_ILi256EEENSA_ILi64EEEEEENS_6half_tENS5_IJlSC_lEEESJ_SK_NS4_8TiledMMAINS4_8MMA_AtomIJNS4_26SM100_MMA_F16BF16_2x1SM_SSISJ_SJ_fLi128ELi256ELNS4_4UMMA5MajorE0ELSP_0ELNSO_7ScaleInE0ELSQ_0EEEEEENS4_6LayoutINS5_IJSC_SC_SC_EEENS5_IJNSA_ILi0EEESV_SV_EEEEENS5_IJNS4_10UnderscoreESY_SY_EEEEENS4_18SM100_TMA_2SM_LOADENS4_14ComposedLayoutINS4_7SwizzleILi3ELi4ELi3EEENS4_18smem_ptr_flag_bitsILi16EEENST_INS5_IJSB_SH_EEENS5_IJSH_SC_EEEEEEEvNS4_8identityENS4_28SM100_TMA_2SM_LOAD_MULTICASTES1A_vS1B_EENS_8epilogue10collective18CollectiveEpilogueINS1E_23Sm100TmaWarpSpecializedILi4ELi2ELi32ELb1ELb0EEEJNS5_IJSH_SG_SH_EEENS5_IJNST_ISH_SC_EENST_INS5_IJNSA_ILi32EEENSA_ILi2EEEEEENS5_IJSC_SF_EEEEEEEESJ_SK_SJ_SK_NS1E_6fusion15FusionCallbacksIS1I_NS1R_17LinearCombinationISJ_fSJ_fLNS_15FloatRoundStyleE2EEES1J_S1Q_JEEENS4_5SM1004TMEM4LOAD26SM100_TMEM_LOAD_32dp32b32xENS4_13SM90_TMA_LOADENS12_INS13_ILi2ELi4ELi3EEES16_NST_INS5_IJSB_S1L_EEENS5_IJS1L_SC_EEEEEEENS4_39AutoVectorizingCopyWithAssumedAlignmentILi128EEENS4_14SM90_TMA_STOREES26_S28_S28_EEEvvEEEEvNT_6ParamsE) ;  /* 0xffffff4c02c07950 */ /* 0x000fea0003c3ffff */
.L_x_208:
[----:B------:R-:W-:-:S00]  /*b100*/  BRA `(.L_x_208) ;  /* 0xfffffffc00fc7947 */ /* 0x000fc0000383ffff */
[----:B------:R-:W-:-:S00]  /*b110*/  NOP ;  /* 0x0000000000007918 */ /* 0x000fc00000000000 */
        /* <DEDUP_REMOVED lines=14> */
.L_x_209:


//--------------------- .nv.global.init           --------------------------
	.section	.nv.global.init,"aw",@progbits
.nv.global.init:
	.type		$str$27,@object
	.size		$str$27,($str$28 - $str$27)
$str$27:
        /*0000*/ 	.byte	0x28, 0x61, 0x64, 0x64, 0x72, 0x65, 0x73, 0x73, 0x20, 0x26, 0x20, 0x6d, 0x61, 0x73, 0x6b, 0x29
        /*0010*/ 	.byte	0x20, 0x3d, 0x3d, 0x20, 0x30, 0x00
	.type		$str$28,@object
	.size		$str$28,($str$26 - $str$28)
$str$28:
        /*0016*/ 	.byte	0x2f, 0x74, 0x6d, 0x70, 0x2f, 0x63, 0x75, 0x74, 0x6c, 0x61, 0x73, 0x73, 0x5f, 0x73, 0x77, 0x65
        /*0026*/ 	.byte	0x65, 0x70, 0x5f, 0x73, 0x72, 0x63, 0x2f, 0x69, 0x6e, 0x63, 0x6c, 0x75, 0x64, 0x65, 0x2f, 0x63
        /*0036*/ 	.byte	0x75, 0x74, 0x65, 0x2f, 0x70, 0x6f, 0x69, 0x6e, 0x74, 0x65, 0x72, 0x5f, 0x66, 0x6c, 0x61, 0x67
        /*0046*/ 	.byte	0x67, 0x65, 0x64, 0x2e, 0x68, 0x70, 0x70, 0x00
	.type		$str$26,@object
	.size		$str$26,($str$25 - $str$26)
$str$26:
        /*004e*/ 	.byte	0x2f, 0x74, 0x6d, 0x70, 0x2f, 0x63, 0x75, 0x74, 0x6c, 0x61, 0x73, 0x73, 0x5f, 0x73, 0x77, 0x65
        /*005e*/ 	.byte	0x65, 0x70, 0x5f, 0x73, 0x72, 0x63, 0x2f, 0x69, 0x6e, 0x63, 0x6c, 0x75, 0x64, 0x65, 0x2f, 0x63
        /*006e*/ 	.byte	0x75, 0x74, 0x65, 0x2f, 0x61, 0x74, 0x6f, 0x6d, 0x2f, 0x63, 0x6f, 0x70, 0x79, 0x5f, 0x74, 0x72
        /*007e*/ 	.byte	0x61, 0x69, 0x74, 0x73, 0x5f, 0x73, 0x6d, 0x31, 0x30, 0x30, 0x2e, 0x68, 0x70, 0x70, 0x00
	.type		$str$25,@object
	.size		$str$25,(__unnamed_1 - $str$25)
$str$25:
        /*008d*/ 	.byte	0x28, 0x28, 0x75, 0x69, 0x6e, 0x74, 0x33, 0x32, 0x5f, 0x74, 0x28, 0x74, 0x68, 0x72, 0x65, 0x61
        /*009d*/ 	.byte	0x64, 0x49, 0x64, 0x78, 0x2e, 0x78, 0x29, 0x20, 0x2f, 0x20, 0x33, 0x32, 0x29, 0x20, 0x25, 0x20
        /*00ad*/ 	.byte	0x34, 0x29, 0x20, 0x3d, 0x3d, 0x20, 0x28, 0x28, 0x28, 0x74, 0x6d, 0x65, 0x6d, 0x5f, 0x61, 0x64
        /*00bd*/ 	.byte	0x64, 0x72, 0x20, 0x3e, 0x3e, 0x20, 0x31, 0x36, 0x29, 0x20, 0x2f, 0x20, 0x33, 0x32, 0x29, 0x20
        /*00cd*/ 	.byte	0x25, 0x20, 0x34, 0x29, 0x00
	.type		__unnamed_1,@object
	.size		__unnamed_1,(__unnamed_2 - __unnamed_1)
__unnamed_1:
        /*00d2*/ 	.byte	0x61, 0x75, 0x74, 0x6f, 0x20, 0x63, 0x75, 0x74, 0x65, 0x3a, 0x3a, 0x61, 0x73, 0x5f, 0x70, 0x6f
        /* <DEDUP_REMOVED lines=24> */
        /*0262*/ 	.byte	0x39, 0x36, 0x3e, 0x3e, 0x3e, 0x3e, 0x5d, 0x00
	.type		__unnamed_2,@object
	.size		__unnamed_2,(.L_2 - __unnamed_2)
__unnamed_2:
        /* <DEDUP_REMOVED lines=42> */
        /*050a*/ 	.byte	0x3e, 0x3e, 0x5d, 0x00
.L_2:


//--------------------- .nv.shared._ZN7cutlass13device_kernelINS_4gemm6kernel13GemmUniversalIN4cute5tupleIJiiiiEEENS1_10collective13CollectiveMmaINS1_35MainloopSm100TmaUmmaWarpSpecializedILi8ELi2ELi4ENS5_IJNS4_1CILi8EEENSA_ILi1EEESC_EEEEENS5_IJNSA_ILi128EEENSA_ILi256EEENSA_ILi64EEEEEENS_6half_tENS5_IJlSC_lEEESJ_SK_NS4_8TiledMMAINS4_8MMA_AtomIJNS4_26SM100_MMA_F16BF16_2x1SM_SSISJ_SJ_fLi128ELi256ELNS4_4UMMA5MajorE0ELSP_0ELNSO_7ScaleInE0ELSQ_0EEEEEENS4_6LayoutINS5_IJSC_SC_SC_EEENS5_IJNSA_ILi0EEESV_SV_EEEEENS5_IJNS4_10UnderscoreESY_SY_EEEEENS4_18SM100_TMA_2SM_LOADENS4_14ComposedLayoutINS4_7SwizzleILi3ELi4ELi3EEENS4_18smem_ptr_flag_bitsILi16EEENST_INS5_IJSB_SH_EEENS5_IJSH_SC_EEEEEEEvNS4_8identityENS4_28SM100_TMA_2SM_LOAD_MULTICASTES1A_vS1B_EENS_8epilogue10collective18CollectiveEpilogueINS1E_23Sm100TmaWarpSpecializedILi4ELi2ELi32ELb1ELb0EEEJNS5_IJSH_SG_SH_EEENS5_IJNST_ISH_SC_EENST_INS5_IJNSA_ILi32EEENSA_ILi2EEEEEENS5_IJSC_SF_EEEEEEEESJ_SK_SJ_SK_NS1E_6fusion15FusionCallbacksIS1I_NS1R_17LinearCombinationISJ_fSJ_fLNS_15FloatRoundStyleE2EEES1J_S1Q_JEEENS4_5SM1004TMEM4LOAD26SM100_TMEM_LOAD_32dp32b32xENS4_13SM90_TMA_LOADENS12_INS13_ILi2ELi4ELi3EEES16_NST_INS5_IJSB_S1L_EEENS5_IJS1L_SC_EEEEEEENS4_39AutoVectorizingCopyWithAssumedAlignmentILi128EEENS4_14SM90_TMA_STOREES26_S28_S28_EEEvvEEEEvNT_6ParamsE --------------------------
	.section	.nv.shared._ZN7cutlass13device_kernelINS_4gemm6kernel13GemmUniversalIN4cute5tupleIJiiiiEEENS1_10collective13CollectiveMmaINS1_35MainloopSm100TmaUmmaWarpSpecializedILi8ELi2ELi4ENS5_IJNS4_1CILi8EEENSA_ILi1EEESC_EEEEENS5_IJNSA_ILi128EEENSA_ILi256EEENSA_ILi64EEEEEENS_6half_tENS5_IJlSC_lEEESJ_SK_NS4_8TiledMMAINS4_8MMA_AtomIJNS4_26SM100_MMA_F16BF16_2x1SM_SSISJ_SJ_fLi128ELi256ELNS4_4UMMA5MajorE0ELSP_0ELNSO_7ScaleInE0ELSQ_0EEEEEENS4_6LayoutINS5_IJSC_SC_SC_EEENS5_IJNSA_ILi0EEESV_SV_EEEEENS5_IJNS4_10UnderscoreESY_SY_EEEEENS4_18SM100_TMA_2SM_LOADENS4_14ComposedLayoutINS4_7SwizzleILi3ELi4ELi3EEENS4_18smem_ptr_flag_bitsILi16EEENST_INS5_IJSB_SH_EEENS5_IJSH_SC_EEEEEEEvNS4_8identityENS4_28SM100_TMA_2SM_LOAD_MULTICASTES1A_vS1B_EENS_8epilogue10collective18CollectiveEpilogueINS1E_23Sm100TmaWarpSpecializedILi4ELi2ELi32ELb1ELb0EEEJNS5_IJSH_SG_SH_EEENS5_IJNST_ISH_SC_EENST_INS5_IJNSA_ILi32EEENSA_ILi2EEEEEENS5_IJSC_SF_EEEEEEEESJ_SK_SJ_SK_NS1E_6fusion15FusionCallbacksIS1I_NS1R_17LinearCombinationISJ_fSJ_fLNS_15FloatRoundStyleE2EEES1J_S1Q_JEEENS4_5SM1004TMEM4LOAD26SM100_TMEM_LOAD_32dp32b32xENS4_13SM90_TMA_LOADENS12_INS13_ILi2ELi4ELi3EEES16_NST_INS5_IJSB_S1L_EEENS5_IJS1L_SC_EEEEEEENS4_39AutoVectorizingCopyWithAssumedAlignmentILi128EEENS4_14SM90_TMA_STOREES26_S28_S28_EEEvvEEEEvNT_6ParamsE,"aw",@nobits
	.sectionflags	@""
	.align	16
	.zero		1024


//--------------------- .nv.shared.reserved.0     --------------------------
	.section	.nv.shared.reserved.0,"aw",@nobits
	.weak		__nv_reservedSMEM_offset_0_alias
	.size		__nv_reservedSMEM_offset_0_alias, 0, 64
	.other		__nv_reservedSMEM_offset_0_alias,@"STO_CUDA_RESERVED_SHARED STV_DEFAULT"
__nv_reservedSMEM_offset_0_alias:
	.zero		0
.nv.shared.reserved.0:
	.zero		64
	.weak		__nv_reservedSMEM_tcgen05_partition
	.type		__nv_reservedSMEM_tcgen05_partition,@object
	.size		__nv_reservedSMEM_tcgen05_partition,(.L_0 - __nv_reservedSMEM_tcgen05_partition)
__nv_reservedSMEM_tcgen05_partition:
	.zero		32
.L_0:


//--------------------- .nv.global                --------------------------
	.section	.nv.global,"aw",@nobits
.nv.global:
	.type		_ZN40_INTERNAL_7636d897_4_k_cu_ebfca409_355604cute1_E,@object
	.size		_ZN40_INTERNAL_7636d897_4_k_cu_ebfca409_355604cute1_E,(_ZN40_INTERNAL_7636d897_4_k_cu_ebfca409_355604cuda3std3__45__cpo6cbeginE - _ZN40_INTERNAL_7636d897_4_k_cu_ebfca409_355604cute1_E)
_ZN40_INTERNAL_7636d897_4_k_cu_ebfca409_355604cute1_E:
	.zero		1
	.type		_ZN40_INTERNAL_7636d897_4_k_cu_ebfca409_355604cuda3std3__45__cpo6cbeginE,@object
	.size		_ZN40_INTERNAL_7636d897_4_k_cu_ebfca409_355604cuda3std3__45__cpo6cbeginE,(_ZN40_INTERNAL_7636d897_4_k_cu_ebfca409_355604cuda3std3__48in_placeE - _ZN40_INTERNAL_7636d897_4_k_cu_ebfca409_355604cuda3std3__45__cpo6cbeginE)
_ZN40_INTERNAL_7636d897_4_k_cu_ebfca409_355604cuda3std3__45__cpo6cbeginE:
	.zero		1
	.type		_ZN40_INTERNAL_7636d897_4_k_cu_ebfca409_355604cuda3std3__48in_placeE,@object
	.size		_ZN40_INTERNAL_7636d897_4_k_cu_ebfca409_355604cuda3std3__48in_placeE,(_ZN40_INTERNAL_7636d897_4_k_cu_ebfca409_355604cuda3std6ranges3__45__cpo9iter_moveE - _ZN40_INTERNAL_7636d897_4_k_cu_ebfca409_355604cuda3std3__48in_placeE)
_ZN40_INTERNAL_7636d897_4_k_cu_ebfca409_355604cuda3std3__48in_placeE:
	.zero		1
	.type		_ZN40_INTERNAL_7636d897_4_k_cu_ebfca409_355604cuda3std6ranges3__45__cpo9iter_moveE,@object
	.size		_ZN40_INTERNAL_7636d897_4_k_cu_ebfca409_355604cuda3std6ranges3__45__cpo9iter_moveE,(_ZN40_INTERNAL_7636d897_4_k_cu_ebfca409_355604cuda3std3__45__cpo5beginE - _ZN40_INTERNAL_7636d897_4_k_cu_ebfca409_355604cuda3std6ranges3__45__cpo9iter_moveE)
_ZN40_INTERNAL_7636d897_4_k_cu_ebfca409_355604cuda3std6ranges3__45__cpo9iter_moveE:
	.zero		1
	.type		_ZN40_INTERNAL_7636d897_4_k_cu_ebfca409_355604cuda3std3__45__cpo5beginE,@object
	.size		_ZN40_INTERNAL_7636d897_4_k_cu_ebfca409_355604cuda3std3__45__cpo5beginE,(_ZN40_INTERNAL_7636d897_4_k_cu_ebfca409_355604cuda3std3__442_GLOBAL__N__7636d897_4_k_cu_ebfca409_355606ignoreE - _ZN40_INTERNAL_7636d897_4_k_cu_ebfca409_355604cuda3std3__45__cpo5beginE)
_ZN40_INTERNAL_7636d897_4_k_cu_ebfca409_355604cuda3std3__45__cpo5beginE:
	.zero		1
	.type		_ZN40_INTERNAL_7636d897_4_k_cu_ebfca409_355604cuda3std3__442_GLOBAL__N__7636d897_4_k_cu_ebfca409_355606ignoreE,@object
	.size		_ZN40_INTERNAL_7636d897_4_k_cu_ebfca409_355604cuda3std3__442_GLOBAL__N__7636d897_4_k_cu_ebfca409_355606ignoreE,(_ZN40_INTERNAL_7636d897_4_k_cu_ebfca409_355604cute7productE - _ZN40_INTERNAL_7636d897_4_k_cu_ebfca409_355604cuda3std3__442_GLOBAL__N__7636d897_4_k_cu_ebfca409_355606ignoreE)
_ZN40_INTERNAL_7636d897_4_k_cu_ebfca409_355604cuda3std3__442_GLOBAL__N__7636d897_4_k_cu_ebfca409_355606ignoreE:
	.zero		1
	.type		_ZN40_INTERNAL_7636d897_4_k_cu_ebfca409_355604cute7productE,@object
	.size		_ZN40_INTERNAL_7636d897_4_k_cu_ebfca409_355604cute7productE,(_ZN40_INTERNAL_7636d897_4_k_cu_ebfca409_355604cuda3std3__45__cpo3endE - _ZN40_INTERNAL_7636d897_4_k_cu_ebfca409_355604cute7productE)
_ZN40_INTERNAL_7636d897_4_k_cu_ebfca409_355604cute7productE:
	.zero		1
	.type		_ZN40_INTERNAL_7636d897_4_k_cu_ebfca409_355604cuda3std3__45__cpo3endE,@object
	.size		_ZN40_INTERNAL_7636d897_4_k_cu_ebfca409_355604cuda3std3__45__cpo3endE,(_ZN40_INTERNAL_7636d897_4_k_cu_ebfca409_355604cuda3std3__419piecewise_constructE - _ZN40_INTERNAL_7636d897_4_k_cu_ebfca409_355604cuda3std3__45__cpo3endE)
_ZN40_INTERNAL_7636d897_4_k_cu_ebfca409_355604cuda3std3__45__cpo3endE:
	.zero		1
	.type		_ZN40_INTERNAL_7636d897_4_k_cu_ebfca409_355604cuda3std3__419piecewise_constructE,@object
	.size		_ZN40_INTERNAL_7636d897_4_k_cu_ebfca409_355604cuda3std3__419piecewise_constructE,(_ZN40_INTERNAL_7636d897_4_k_cu_ebfca409_355604cuda3std3__45__cpo4cendE - _ZN40_INTERNAL_7636d897_4_k_cu_ebfca409_355604cuda3std3__419piecewise_constructE)
_ZN40_INTERNAL_7636d897_4_k_cu_ebfca409_355604cuda3std3__419piecewise_constructE:
	.zero		1
	.type		_ZN40_INTERNAL_7636d897_4_k_cu_ebfca409_355604cuda3std3__45__cpo4cendE,@object
	.size		_ZN40_INTERNAL_7636d897_4_k_cu_ebfca409_355604cuda3std3__45__cpo4cendE,(_ZN40_INTERNAL_7636d897_4_k_cu_ebfca409_355604cuda3std6ranges3__45__cpo4swapE - _ZN40_INTERNAL_7636d897_4_k_cu_ebfca409_355604cuda3std3__45__cpo4cendE)
_ZN40_INTERNAL_7636d897_4_k_cu_ebfca409_355604cuda3std3__45__cpo4cendE:
	.zero		1
	.type		_ZN40_INTERNAL_7636d897_4_k_cu_ebfca409_355604cuda3std6ranges3__45__cpo4swapE,@object
	.size		_ZN40_INTERNAL_7636d897_4_k_cu_ebfca409_355604cuda3std6ranges3__45__cpo4swapE,(.L_10 - _ZN40_INTERNAL_7636d897_4_k_cu_ebfca409_355604cuda3std6ranges3__45__cpo4swapE)
_ZN40_INTERNAL_7636d897_4_k_cu_ebfca409_355604cuda3std6ranges3__45__cpo4swapE:
	.zero		1
.L_10:


//--------------------- .nv.constant0._ZN7cutlass13device_kernelINS_4gemm6kernel13GemmUniversalIN4cute5tupleIJiiiiEEENS1_10collective13CollectiveMmaINS1_35MainloopSm100TmaUmmaWarpSpecializedILi8ELi2ELi4ENS5_IJNS4_1CILi8EEENSA_ILi1EEESC_EEEEENS5_IJNSA_ILi128EEENSA_ILi256EEENSA_ILi64EEEEEENS_6half_tENS5_IJlSC_lEEESJ_SK_NS4_8TiledMMAINS4_8MMA_AtomIJNS4_26SM100_MMA_F16BF16_2x1SM_SSISJ_SJ_fLi128ELi256ELNS4_4UMMA5MajorE0ELSP_0ELNSO_7ScaleInE0ELSQ_0EEEEEENS4_6LayoutINS5_IJSC_SC_SC_EEENS5_IJNSA_ILi0EEESV_SV_EEEEENS5_IJNS4_10UnderscoreESY_SY_EEEEENS4_18SM100_TMA_2SM_LOADENS4_14ComposedLayoutINS4_7SwizzleILi3ELi4ELi3EEENS4_18smem_ptr_flag_bitsILi16EEENST_INS5_IJSB_SH_EEENS5_IJSH_SC_EEEEEEEvNS4_8identityENS4_28SM100_TMA_2SM_LOAD_MULTICASTES1A_vS1B_EENS_8epilogue10collective18CollectiveEpilogueINS1E_23Sm100TmaWarpSpecializedILi4ELi2ELi32ELb1ELb0EEEJNS5_IJSH_SG_SH_EEENS5_IJNST_ISH_SC_EENST_INS5_IJNSA_ILi32EEENSA_ILi2EEEEEENS5_IJSC_SF_EEEEEEEESJ_SK_SJ_SK_NS1E_6fusion15FusionCallbacksIS1I_NS1R_17LinearCombinationISJ_fSJ_fLNS_15FloatRoundStyleE2EEES1J_S1Q_JEEENS4_5SM1004TMEM4LOAD26SM100_TMEM_LOAD_32dp32b32xENS4_13SM90_TMA_LOADENS12_INS13_ILi2ELi4ELi3EEES16_NST_INS5_IJSB_S1L_EEENS5_IJS1L_SC_EEEEEEENS4_39AutoVectorizingCopyWithAssumedAlignmentILi128EEENS4_14SM90_TMA_STOREES26_S28_S28_EEEvvEEEEvNT_6ParamsE --------------------------
	.section	.nv.constant0._ZN7cutlass13device_kernelINS_4gemm6kernel13GemmUniversalIN4cute5tupleIJiiiiEEENS1_10collective13CollectiveMmaINS1_35MainloopSm100TmaUmmaWarpSpecializedILi8ELi2ELi4ENS5_IJNS4_1CILi8EEENSA_ILi1EEESC_EEEEENS5_IJNSA_ILi128EEENSA_ILi256EEENSA_ILi64EEEEEENS_6half_tENS5_IJlSC_lEEESJ_SK_NS4_8TiledMMAINS4_8MMA_AtomIJNS4_26SM100_MMA_F16BF16_2x1SM_SSISJ_SJ_fLi128ELi256ELNS4_4UMMA5MajorE0ELSP_0ELNSO_7ScaleInE0ELSQ_0EEEEEENS4_6LayoutINS5_IJSC_SC_SC_EEENS5_IJNSA_ILi0EEESV_SV_EEEEENS5_IJNS4_10UnderscoreESY_SY_EEEEENS4_18SM100_TMA_2SM_LOADENS4_14ComposedLayoutINS4_7SwizzleILi3ELi4ELi3EEENS4_18smem_ptr_flag_bitsILi16EEENST_INS5_IJSB_SH_EEENS5_IJSH_SC_EEEEEEEvNS4_8identityENS4_28SM100_TMA_2SM_LOAD_MULTICASTES1A_vS1B_EENS_8epilogue10collective18CollectiveEpilogueINS1E_23Sm100TmaWarpSpecializedILi4ELi2ELi32ELb1ELb0EEEJNS5_IJSH_SG_SH_EEENS5_IJNST_ISH_SC_EENST_INS5_IJNSA_ILi32EEENSA_ILi2EEEEEENS5_IJSC_SF_EEEEEEEESJ_SK_SJ_SK_NS1E_6fusion15FusionCallbacksIS1I_NS1R_17LinearCombinationISJ_fSJ_fLNS_15FloatRoundStyleE2EEES1J_S1Q_JEEENS4_5SM1004TMEM4LOAD26SM100_TMEM_LOAD_32dp32b32xENS4_13SM90_TMA_LOADENS12_INS13_ILi2ELi4ELi3EEES16_NST_INS5_IJSB_S1L_EEENS5_IJS1L_SC_EEEEEEENS4_39AutoVectorizingCopyWithAssumedAlignmentILi128EEENS4_14SM90_TMA_STOREES26_S28_S28_EEEvvEEEEvNT_6ParamsE,"a",@progbits
	.sectionflags	@""
	.align	4
.nv.constant0._ZN7cutlass13device_kernelINS_4gemm6kernel13GemmUniversalIN4cute5tupleIJiiiiEEENS1_10collective13CollectiveMmaINS1_35MainloopSm100TmaUmmaWarpSpecializedILi8ELi2ELi4ENS5_IJNS4_1CILi8EEENSA_ILi1EEESC_EEEEENS5_IJNSA_ILi128EEENSA_ILi256EEENSA_ILi64EEEEEENS_6half_tENS5_IJlSC_lEEESJ_SK_NS4_8TiledMMAINS4_8MMA_AtomIJNS4_26SM100_MMA_F16BF16_2x1SM_SSISJ_SJ_fLi128ELi256ELNS4_4UMMA5MajorE0ELSP_0ELNSO_7ScaleInE0ELSQ_0EEEEEENS4_6LayoutINS5_IJSC_SC_SC_EEENS5_IJNSA_ILi0EEESV_SV_EEEEENS5_IJNS4_10UnderscoreESY_SY_EEEEENS4_18SM100_TMA_2SM_LOADENS4_14ComposedLayoutINS4_7SwizzleILi3ELi4ELi3EEENS4_18smem_ptr_flag_bitsILi16EEENST_INS5_IJSB_SH_EEENS5_IJSH_SC_EEEEEEEvNS4_8identityENS4_28SM100_TMA_2SM_LOAD_MULTICASTES1A_vS1B_EENS_8epilogue10collective18CollectiveEpilogueINS1E_23Sm100TmaWarpSpecializedILi4ELi2ELi32ELb1ELb0EEEJNS5_IJSH_SG_SH_EEENS5_IJNST_ISH_SC_EENST_INS5_IJNSA_ILi32EEENSA_ILi2EEEEEENS5_IJSC_SF_EEEEEEEESJ_SK_SJ_SK_NS1E_6fusion15FusionCallbacksIS1I_NS1R_17LinearCombinationISJ_fSJ_fLNS_15FloatRoundStyleE2EEES1J_S1Q_JEEENS4_5SM1004TMEM4LOAD26SM100_TMEM_LOAD_32dp32b32xENS4_13SM90_TMA_LOADENS12_INS13_ILi2ELi4ELi3EEES16_NST_INS5_IJSB_S1L_EEENS5_IJS1L_SC_EEEEEEENS4_39AutoVectorizingCopyWithAssumedAlignmentILi128EEENS4_14SM90_TMA_STOREES26_S28_S28_EEEvvEEEEvNT_6ParamsE:
	.zero		2944


//--------------------- SYMBOLS --------------------------

	.type		.nv.reservedSmem.offset0,@object
	.size		.nv.reservedSmem.offset0,0x4
	.type		.nv.reservedSmem.cap,@object
	.size		.nv.reservedSmem.cap,0x4
	.type		__assertfail,@function
